def attn_fwd(
    Q,
    K,
    V,
    Out,
    Lse,
    sm_scale,
    stride_qz,
    stride_qh,
    stride_qm,
    stride_qk,
    stride_kz,
    stride_kh,
    stride_kn,
    stride_kk,
    stride_vz,
    stride_vh,
    stride_vn,
    stride_vk,
    stride_oz,
    stride_oh,
    stride_om,
    stride_ok,
    seqlen_q,
    seqlen_k,
    BLOCK_M: tl.constexpr,
    BLOCK_N: tl.constexpr,
    HEAD_DIM: tl.constexpr,
    CAUSAL: tl.constexpr,
):
    start_m = tl.program_id(0)
    off_hz = tl.program_id(1)
    q_off = off_hz * stride_qh
    k_off = off_hz * stride_kh
    v_off = off_hz * stride_vh
    offs_m = start_m * BLOCK_M + tl.arange(0, BLOCK_M)
    offs_d = tl.arange(0, HEAD_DIM)
    offs_n = tl.arange(0, BLOCK_N)
    q_ptrs = Q + q_off + offs_m[:, None] * stride_qm + offs_d[None, :] * stride_qk
    k_ptrs = K + k_off + offs_d[:, None] * stride_kk + offs_n[None, :] * stride_kn
    v_ptrs = V + v_off + offs_n[:, None] * stride_vn + offs_d[None, :] * stride_vk
    m_i = tl.full([BLOCK_M], float("-inf"), dtype=tl.float32)
    l_i = tl.zeros([BLOCK_M], dtype=tl.float32) + 1.0
    acc = tl.zeros([BLOCK_M, HEAD_DIM], dtype=tl.float32)
    q = tl.load(q_ptrs)
    acc, l_i, m_i = _attn_fwd_inner(
        acc,
        l_i,
        m_i,
        q,
        k_ptrs,
        v_ptrs,
        sm_scale,
        stride_kn,
        stride_vn,
        start_m,
        seqlen_k,
        BLOCK_M,
        BLOCK_N,
        HEAD_DIM,
        CAUSAL,
    )
    acc = acc / l_i[:, None]
    lse = m_i + tl.math.log2(l_i) / 1.4426950408889634
    o_ptrs = (
        Out
        + off_hz * stride_oh
        + offs_m[:, None] * stride_om
        + offs_d[None, :] * stride_ok
    )
    tl.store(o_ptrs, acc.to(Out.dtype.element_ty))
    tl.store(Lse + off_hz * seqlen_q + offs_m, lse)

# config = {"BLOCK_M": 256, "BLOCK_N": 64, "HEAD_DIM": 32, "arch": "sm_80", "causal": false, "dtype": "fp16", "num_stages": 2, "num_warps": 8}
# arch = sm_80


// ===== COMPILED SASS (sm_80) =====

	.target	sm_80

	.elftype	@"ET_EXEC"


//--------------------- .note.nv.tkinfo           --------------------------
	.section	.note.nv.tkinfo,"",@"SHT_NOTE"
	.sectionflags	@"SHF_NOTE_NV_TKINFO"
	.tkinfo
        /*0018*/ 	.word	0x00000002
        /*0030*/ 	.string	""
        /*0030*/ 	.string	"ptxas"
        /*0030*/ 	.string	"Cuda compilation tools, release 13.0, V13.0.88"
        /*0030*/ 	.string	"Build cuda_13.0.r13.0/compiler.36424714_0"
        /*0030*/ 	.string	"-v  -suppress-debug-info  -lineinfo  -arch sm_80 "



//--------------------- .note.nv.cuinfo           --------------------------
	.section	.note.nv.cuinfo,"",@"SHT_NOTE"
	.sectionflags	@"SHF_NOTE_NV_CUINFO"
        /*0018*/ 	.short	0x0002
        /*001a*/ 	.short	0x0050
        /*001c*/ 	.short	0x0082
	.zero		2


//--------------------- .nv.info                  --------------------------
	.section	.nv.info,"",@"SHT_CUDA_INFO"
	.align	4


	//----- nvinfo : EIATTR_REGCOUNT
	.align		4
        /*0000*/ 	.byte	0x04, 0x2f
        /*0002*/ 	.short	(.L_2 - .L_1)
	.align		4
.L_1:
        /*0004*/ 	.word	index@(attn_fwd)
        /*0008*/ 	.word	0x000000b8


	//----- nvinfo : EIATTR_FRAME_SIZE
	.align		4
.L_2:
        /*000c*/ 	.byte	0x04, 0x11
        /*000e*/ 	.short	(.L_4 - .L_3)
	.align		4
.L_3:
        /*0010*/ 	.word	index@(attn_fwd)
        /*0014*/ 	.word	0x00000000


	//----- nvinfo : EIATTR_MIN_STACK_SIZE
	.align		4
.L_4:
        /*0018*/ 	.byte	0x04, 0x12
        /*001a*/ 	.short	(.L_6 - .L_5)
	.align		4
.L_5:
        /*001c*/ 	.word	index@(attn_fwd)
        /*0020*/ 	.word	0x00000000
.L_6:


//--------------------- .nv.info.attn_fwd         --------------------------
	.section	.nv.info.attn_fwd,"",@"SHT_CUDA_INFO"
	.sectionflags	@""
	.align	4


	//----- nvinfo : EIATTR_CUDA_API_VERSION
	.align		4
        /*0000*/ 	.byte	0x04, 0x37
        /*0002*/ 	.short	(.L_8 - .L_7)
.L_7:
        /*0004*/ 	.word	0x00000082


	//----- nvinfo : EIATTR_SW2861232_WAR
	.align		4
.L_8:
        /*0008*/ 	.byte	0x01, 0x35
	.zero		2


	//----- nvinfo : EIATTR_PARAM_CBANK
	.align		4
        /*000c*/ 	.byte	0x04, 0x0a
        /*000e*/ 	.short	(.L_10 - .L_9)
	.align		4
.L_9:
        /*0010*/ 	.word	index@(.nv.constant0.attn_fwd)
        /*0014*/ 	.short	0x0160
        /*0016*/ 	.short	0x0088


	//----- nvinfo : EIATTR_CBANK_PARAM_SIZE
	.align		4
.L_10:
        /*0018*/ 	.byte	0x03, 0x19
        /*001a*/ 	.short	0x0088


	//----- nvinfo : EIATTR_KPARAM_INFO
	.align		4
        /*001c*/ 	.byte	0x04, 0x17
        /*001e*/ 	.short	(.L_12 - .L_11)
.L_11:
        /*0020*/ 	.word	0x00000000
        /*0024*/ 	.short	0x0019
        /*0026*/ 	.short	0x0080
        /*0028*/ 	.byte	0x00, 0xf4, 0x21, 0x00


	//----- nvinfo : EIATTR_KPARAM_INFO
	.align		4
.L_12:
        /*002c*/ 	.byte	0x04, 0x17
        /*002e*/ 	.short	(.L_14 - .L_13)
.L_13:
        /*0030*/ 	.word	0x00000000
        /*0034*/ 	.short	0x0018
        /*0036*/ 	.short	0x0078
        /*0038*/ 	.byte	0x00, 0xf4, 0x21, 0x00


	//----- nvinfo : EIATTR_KPARAM_INFO
	.align		4
.L_14:
        /*003c*/ 	.byte	0x04, 0x17
        /*003e*/ 	.short	(.L_16 - .L_15)
.L_15:
        /*0040*/ 	.word	0x00000000
        /*0044*/ 	.short	0x0017
        /*0046*/ 	.short	0x0070
        /*0048*/ 	.byte	0x00, 0xf0, 0x11, 0x00


	//----- nvinfo : EIATTR_KPARAM_INFO
	.align		4
.L_16:
        /*004c*/ 	.byte	0x04, 0x17
        /*004e*/ 	.short	(.L_18 - .L_17)
.L_17:
        /*0050*/ 	.word	0x00000000
        /*0054*/ 	.short	0x0016
        /*0056*/ 	.short	0x006c
        /*0058*/ 	.byte	0x00, 0xf0, 0x11, 0x00


	//----- nvinfo : EIATTR_KPARAM_INFO
	.align		4
.L_18:
        /*005c*/ 	.byte	0x04, 0x17
        /*005e*/ 	.short	(.L_20 - .L_19)
.L_19:
        /*0060*/ 	.word	0x00000000
        /*0064*/ 	.short	0x0015
        /*0066*/ 	.short	0x0068
        /*0068*/ 	.byte	0x00, 0xf0, 0x11, 0x00


	//----- nvinfo : EIATTR_KPARAM_INFO
	.align		4
.L_20:
        /*006c*/ 	.byte	0x04, 0x17
        /*006e*/ 	.short	(.L_22 - .L_21)
.L_21:
        /*0070*/ 	.word	0x00000000
        /*0074*/ 	.short	0x0014
        /*0076*/ 	.short	0x0064
        /*0078*/ 	.byte	0x00, 0xf0, 0x11, 0x00


	//----- nvinfo : EIATTR_KPARAM_INFO
	.align		4
.L_22:
        /*007c*/ 	.byte	0x04, 0x17
        /*007e*/ 	.short	(.L_24 - .L_23)
.L_23:
        /*0080*/ 	.word	0x00000000
        /*0084*/ 	.short	0x0013
        /*0086*/ 	.short	0x0060
        /*0088*/ 	.byte	0x00, 0xf0, 0x11, 0x00


	//----- nvinfo : EIATTR_KPARAM_INFO
	.align		4
.L_24:
        /*008c*/ 	.byte	0x04, 0x17
        /*008e*/ 	.short	(.L_26 - .L_25)
.L_25:
        /*0090*/ 	.word	0x00000000
        /*0094*/ 	.short	0x0012
        /*0096*/ 	.short	0x005c
        /*0098*/ 	.byte	0x00, 0xf0, 0x11, 0x00


	//----- nvinfo : EIATTR_KPARAM_INFO
	.align		4
.L_26:
        /*009c*/ 	.byte	0x04, 0x17
        /*009e*/ 	.short	(.L_28 - .L_27)
.L_27:
        /*00a0*/ 	.word	0x00000000
        /*00a4*/ 	.short	0x0011
        /*00a6*/ 	.short	0x0058
        /*00a8*/ 	.byte	0x00, 0xf0, 0x11, 0x00


	//----- nvinfo : EIATTR_KPARAM_INFO
	.align		4
.L_28:
        /*00ac*/ 	.byte	0x04, 0x17
        /*00ae*/ 	.short	(.L_30 - .L_29)
.L_29:
        /*00b0*/ 	.word	0x00000000
        /*00b4*/ 	.short	0x0010
        /*00b6*/ 	.short	0x0054
        /*00b8*/ 	.byte	0x00, 0xf0, 0x11, 0x00


	//----- nvinfo : EIATTR_KPARAM_INFO
	.align		4
.L_30:
        /*00bc*/ 	.byte	0x04, 0x17
        /*00be*/ 	.short	(.L_32 - .L_31)
.L_31:
        /*00c0*/ 	.word	0x00000000
        /*00c4*/ 	.short	0x000f
        /*00c6*/ 	.short	0x0050
        /*00c8*/ 	.byte	0x00, 0xf0, 0x11, 0x00


	//----- nvinfo : EIATTR_KPARAM_INFO
	.align		4
.L_32:
        /*00cc*/ 	.byte	0x04, 0x17
        /*00ce*/ 	.short	(.L_34 - .L_33)
.L_33:
        /*00d0*/ 	.word	0x00000000
        /*00d4*/ 	.short	0x000e
        /*00d6*/ 	.short	0x004c
        /*00d8*/ 	.byte	0x00, 0xf0, 0x11, 0x00


	//----- nvinfo : EIATTR_KPARAM_INFO
	.align		4
.L_34:
        /*00dc*/ 	.byte	0x04, 0x17
        /*00de*/ 	.short	(.L_36 - .L_35)
.L_35:
        /*00e0*/ 	.word	0x00000000
        /*00e4*/ 	.short	0x000d
        /*00e6*/ 	.short	0x0048
        /*00e8*/ 	.byte	0x00, 0xf0, 0x11, 0x00


	//----- nvinfo : EIATTR_KPARAM_INFO
	.align		4
.L_36:
        /*00ec*/ 	.byte	0x04, 0x17
        /*00ee*/ 	.short	(.L_38 - .L_37)
.L_37:
        /*00f0*/ 	.word	0x00000000
        /*00f4*/ 	.short	0x000c
        /*00f6*/ 	.short	0x0044
        /*00f8*/ 	.byte	0x00, 0xf0, 0x11, 0x00


	//----- nvinfo : EIATTR_KPARAM_INFO
	.align		4
.L_38:
        /*00fc*/ 	.byte	0x04, 0x17
        /*00fe*/ 	.short	(.L_40 - .L_39)
.L_39:
        /*0100*/ 	.word	0x00000000
        /*0104*/ 	.short	0x000b
        /*0106*/ 	.short	0x0040
        /*0108*/ 	.byte	0x00, 0xf0, 0x11, 0x00


	//----- nvinfo : EIATTR_KPARAM_INFO
	.align		4
.L_40:
        /*010c*/ 	.byte	0x04, 0x17
        /*010e*/ 	.short	(.L_42 - .L_41)
.L_41:
        /*0110*/ 	.word	0x00000000
        /*0114*/ 	.short	0x000a
        /*0116*/ 	.short	0x003c
        /*0118*/ 	.byte	0x00, 0xf0, 0x11, 0x00


	//----- nvinfo : EIATTR_KPARAM_INFO
	.align		4
.L_42:
        /*011c*/ 	.byte	0x04, 0x17
        /*011e*/ 	.short	(.L_44 - .L_43)
.L_43:
        /*0120*/ 	.word	0x00000000
        /*0124*/ 	.short	0x0009
        /*0126*/ 	.short	0x0038
        /*0128*/ 	.byte	0x00, 0xf0, 0x11, 0x00


	//----- nvinfo : EIATTR_KPARAM_INFO
	.align		4
.L_44:
        /*012c*/ 	.byte	0x04, 0x17
        /*012e*/ 	.short	(.L_46 - .L_45)
.L_45:
        /*0130*/ 	.word	0x00000000
        /*0134*/ 	.short	0x0008
        /*0136*/ 	.short	0x0034
        /*0138*/ 	.byte	0x00, 0xf0, 0x11, 0x00


	//----- nvinfo : EIATTR_KPARAM_INFO
	.align		4
.L_46:
        /*013c*/ 	.byte	0x04, 0x17
        /*013e*/ 	.short	(.L_48 - .L_47)
.L_47:
        /*0140*/ 	.word	0x00000000
        /*0144*/ 	.short	0x0007
        /*0146*/ 	.short	0x0030
        /*0148*/ 	.byte	0x00, 0xf0, 0x11, 0x00


	//----- nvinfo : EIATTR_KPARAM_INFO
	.align		4
.L_48:
        /*014c*/ 	.byte	0x04, 0x17
        /*014e*/ 	.short	(.L_50 - .L_49)
.L_49:
        /*0150*/ 	.word	0x00000000
        /*0154*/ 	.short	0x0006
        /*0156*/ 	.short	0x002c
        /*0158*/ 	.byte	0x00, 0xf0, 0x11, 0x00


	//----- nvinfo : EIATTR_KPARAM_INFO
	.align		4
.L_50:
        /*015c*/ 	.byte	0x04, 0x17
        /*015e*/ 	.short	(.L_52 - .L_51)
.L_51:
        /*0160*/ 	.word	0x00000000
        /*0164*/ 	.short	0x0005
        /*0166*/ 	.short	0x0028
        /*0168*/ 	.byte	0x00, 0xf0, 0x11, 0x00


	//----- nvinfo : EIATTR_KPARAM_INFO
	.align		4
.L_52:
        /*016c*/ 	.byte	0x04, 0x17
        /*016e*/ 	.short	(.L_54 - .L_53)
.L_53:
        /*0170*/ 	.word	0x00000000
        /*0174*/ 	.short	0x0004
        /*0176*/ 	.short	0x0020
        /*0178*/ 	.byte	0x00, 0xf4, 0x21, 0x00


	//----- nvinfo : EIATTR_KPARAM_INFO
	.align		4
.L_54:
        /*017c*/ 	.byte	0x04, 0x17
        /*017e*/ 	.short	(.L_56 - .L_55)
.L_55:
        /*0180*/ 	.word	0x00000000
        /*0184*/ 	.short	0x0003
        /*0186*/ 	.short	0x0018
        /*0188*/ 	.byte	0x00, 0xf4, 0x21, 0x00


	//----- nvinfo : EIATTR_KPARAM_INFO
	.align		4
.L_56:
        /*018c*/ 	.byte	0x04, 0x17
        /*018e*/ 	.short	(.L_58 - .L_57)
.L_57:
        /*0190*/ 	.word	0x00000000
        /*0194*/ 	.short	0x0002
        /*0196*/ 	.short	0x0010
        /*0198*/ 	.byte	0x00, 0xf4, 0x21, 0x00


	//----- nvinfo : EIATTR_KPARAM_INFO
	.align		4
.L_58:
        /*019c*/ 	.byte	0x04, 0x17
        /*019e*/ 	.short	(.L_60 - .L_59)
.L_59:
        /*01a0*/ 	.word	0x00000000
        /*01a4*/ 	.short	0x0001
        /*01a6*/ 	.short	0x0008
        /*01a8*/ 	.byte	0x00, 0xf4, 0x21, 0x00


	//----- nvinfo : EIATTR_KPARAM_INFO
	.align		4
.L_60:
        /*01ac*/ 	.byte	0x04, 0x17
        /*01ae*/ 	.short	(.L_62 - .L_61)
.L_61:
        /*01b0*/ 	.word	0x00000000
        /*01b4*/ 	.short	0x0000
        /*01b6*/ 	.short	0x0000
        /*01b8*/ 	.byte	0x00, 0xf4, 0x21, 0x00


	//----- nvinfo : EIATTR_MAXREG_COUNT
	.align		4
.L_62:
        /*01bc*/ 	.byte	0x03, 0x1b
        /*01be*/ 	.short	0x00ff


	//----- nvinfo : EIATTR_NUM_BARRIERS
	.align		4
        /*01c0*/ 	.byte	0x02, 0x4c
        /*01c2*/ 	.byte	0x01
	.zero		1


	//----- nvinfo : EIATTR_MERCURY_ISA_VERSION
	.align		4
        /*01c4*/ 	.byte	0x03, 0x5f
        /*01c6*/ 	.short	0x0000


	//----- nvinfo : EIATTR_COOP_GROUP_MASK_REGIDS
	.align		4
        /*01c8*/ 	.byte	0x04, 0x29
        /*01ca*/ 	.short	(.L_64 - .L_63)


	//   ....[0]....
.L_63:
        /*01cc*/ 	.word	0xffffffff


	//   ....[1]....
        /*01d0*/ 	.word	0xffffffff


	//   ....[2]....
        /*01d4*/ 	.word	0xffffffff


	//   ....[3]....
        /*01d8*/ 	.word	0xffffffff


	//   ....[4]....
        /*01dc*/ 	.word	0xffffffff


	//   ....[5]....
        /*01e0*/ 	.word	0xffffffff


	//   ....[6]....
        /*01e4*/ 	.word	0xffffffff


	//   ....[7]....
        /*01e8*/ 	.word	0xffffffff


	//   ....[8]....
        /*01ec*/ 	.word	0xffffffff


	//   ....[9]....
        /*01f0*/ 	.word	0xffffffff


	//   ....[10]....
        /*01f4*/ 	.word	0xffffffff


	//   ....[11]....
        /*01f8*/ 	.word	0xffffffff


	//   ....[12]....
        /*01fc*/ 	.word	0xffffffff


	//   ....[13]....
        /*0200*/ 	.word	0xffffffff


	//   ....[14]....
        /*0204*/ 	.word	0xffffffff


	//   ....[15]....
        /*0208*/ 	.word	0xffffffff


	//----- nvinfo : EIATTR_COOP_GROUP_INSTR_OFFSETS
	.align		4
.L_64:
        /*020c*/ 	.byte	0x04, 0x28
        /*020e*/ 	.short	(.L_66 - .L_65)


	//   ....[0]....
.L_65:
        /*0210*/ 	.word	0x000020a0


	//   ....[1]....
        /*0214*/ 	.word	0x00002200


	//   ....[2]....
        /*0218*/ 	.word	0x00002370


	//   ....[3]....
        /*021c*/ 	.word	0x000023d0


	//   ....[4]....
        /*0220*/ 	.word	0x00002420


	//   ....[5]....
        /*0224*/ 	.word	0x00002440


	//   ....[6]....
        /*0228*/ 	.word	0x00002470


	//   ....[7]....
        /*022c*/ 	.word	0x000024f0


	//   ....[8]....
        /*0230*/ 	.word	0x00003af0


	//   ....[9]....
        /*0234*/ 	.word	0x00003b00


	//   ....[10]....
        /*0238*/ 	.word	0x00003b10


	//   ....[11]....
        /*023c*/ 	.word	0x00003b20


	//   ....[12]....
        /*0240*/ 	.word	0x00003bb0


	//   ....[13]....
        /*0244*/ 	.word	0x00003bc0


	//   ....[14]....
        /*0248*/ 	.word	0x00003bd0


	//   ....[15]....
        /*024c*/ 	.word	0x00003be0


	//----- nvinfo : EIATTR_EXIT_INSTR_OFFSETS
	.align		4
.L_66:
        /*0250*/ 	.byte	0x04, 0x1c
        /*0252*/ 	.short	(.L_68 - .L_67)


	//   ....[0]....
.L_67:
        /*0254*/ 	.word	0x00005ae0


	//----- nvinfo : EIATTR_REQNTID
	.align		4
.L_68:
        /*0258*/ 	.byte	0x04, 0x10
        /*025a*/ 	.short	(.L_70 - .L_69)
.L_69:
        /*025c*/ 	.word	0x00000100
        /*0260*/ 	.word	0x00000001
        /*0264*/ 	.word	0x00000001
.L_70:


//--------------------- .nv.callgraph             --------------------------
	.section	.nv.callgraph,"",@"SHT_CUDA_CALLGRAPH"
	.align	4
	.sectionentsize	8
	.align		4
        /*0000*/ 	.word	0x00000000
	.align		4
        /*0004*/ 	.word	0xffffffff
	.align		4
        /*0008*/ 	.word	0x00000000
	.align		4
        /*000c*/ 	.word	0xfffffffe
	.align		4
        /*0010*/ 	.word	0x00000000
	.align		4
        /*0014*/ 	.word	0xfffffffd
	.align		4
        /*0018*/ 	.word	0x00000000
	.align		4
        /*001c*/ 	.word	0xfffffffc


//--------------------- .nv.rel.action            --------------------------
	.section	.nv.rel.action,"",@"SHT_CUDA_RELOCINFO"
	.align	8
	.sectionentsize	8
        /*0000*/ 	.byte	0x73, 0x00, 0x00, 0x00, 0x00, 0x00, 0x00, 0x00, 0x00, 0x00, 0x00, 0x11, 0x25, 0x00, 0x05, 0x36


//--------------------- .nv.constant4             --------------------------
	.section	.nv.constant4,"a",@progbits
	.align	8
	.align		8
.nv.constant4:
        /*0000*/ 	.dword	_$_str


//--------------------- .nv.constant0.attn_fwd    --------------------------
	.section	.nv.constant0.attn_fwd,"a",@progbits
	.sectionflags	@""
	.align	4
.nv.constant0.attn_fwd:
	.zero		488


//--------------------- .text.attn_fwd            --------------------------
	.section	.text.attn_fwd,"ax",@progbits
	.sectioninfo	@"SHI_REGISTERS=184"
	.align	128
        .global         attn_fwd
        .type           attn_fwd,@function
        .size           attn_fwd,(.L_x_3 - attn_fwd)
        .other          attn_fwd,@"STO_CUDA_ENTRY STV_DEFAULT"
attn_fwd:
.text.attn_fwd:
[----:B------:R-:W-:Y:S02]  /*0000*/  MOV R1, c[0x0][0x28] ;  /* 0x00000a0000017a02 */ /* 0x000fe40000000f00 */
[----:B------:R-:W0:Y:S01]  /*0010*/  S2R R0, SR_TID.X ;  /* 0x0000000000007919 */ /* 0x000e220000002100 */
[----:B------:R-:W-:Y:S01]  /*0020*/  MOV R71, c[0x0][0x198] ;  /* 0x0000660000477a02 */ /* 0x000fe20000000f00 */
[----:B------:R-:W-:Y:S02]  /*0030*/  ULDC.64 UR4, c[0x0][0x118] ;  /* 0x0000460000047ab9 */ /* 0x000fe40000000a00 */
[----:B------:R-:W1:Y:S01]  /*0040*/  S2R R4, SR_CTAID.X ;  /* 0x0000000000047919 */ /* 0x000e620000002500 */
[C---:B------:R-:W-:Y:S01]  /*0050*/  SHF.L.U32 R13, R71.reuse, 0x3, RZ ;  /* 0x00000003470d7819 */ /* 0x040fe200000006ff */
[C---:B------:R-:W-:Y:S01]  /*0060*/  IMAD R23, R71.reuse, 0x22, RZ ;  /* 0x0000002247177824 */ /* 0x040fe200078e02ff */
[C---:B------:R-:W-:Y:S01]  /*0070*/  SHF.L.U32 R19, R71.reuse, 0x4, RZ ;  /* 0x0000000447137819 */ /* 0x040fe200000006ff */
[----:B------:R-:W2:Y:S01]  /*0080*/  S2R R2, SR_CTAID.Y ;  /* 0x0000000000027919 */ /* 0x000ea20000002600 */
[C---:B------:R-:W-:Y:S01]  /*0090*/  IMAD R39, R71.reuse, 0x24, RZ ;  /* 0x0000002447277824 */ /* 0x040fe200078e02ff */
[C---:B------:R-:W-:Y:S01]  /*00a0*/  SHF.L.U32 R15, R71.reuse, 0x2, RZ ;  /* 0x00000002470f7819 */ /* 0x040fe200000006ff */
[C---:B------:R-:W-:Y:S01]  /*00b0*/  IMAD R31, R71.reuse, 0xc, RZ ;  /* 0x0000000c471f7824 */ /* 0x040fe200078e02ff */
[CC--:B------:R-:W-:Y:S01]  /*00c0*/  LEA R17, R71.reuse, R71.reuse, 0x2 ;  /* 0x0000004747117211 */ /* 0x0c0fe200078e10ff */
[C---:B------:R-:W-:Y:S01]  /*00d0*/  IMAD R55, R71.reuse, 0x18, RZ ;  /* 0x0000001847377824 */ /* 0x040fe200078e02ff */
[CC--:B------:R-:W-:Y:S01]  /*00e0*/  LEA R21, R71.reuse, -R71.reuse, 0x3 ;  /* 0x8000004747157211 */ /* 0x0c0fe200078e18ff */
[C---:B------:R-:W-:Y:S01]  /*00f0*/  IMAD R11, R71.reuse, 0x6, RZ ;  /* 0x00000006470b7824 */ /* 0x040fe200078e02ff */
[CC--:B------:R-:W-:Y:S01]  /*0100*/  LEA R25, R71.reuse, R71.reuse, 0x3 ;  /* 0x0000004747197211 */ /* 0x0c0fe200078e18ff */
[C---:B------:R-:W-:Y:S01]  /*0110*/  IMAD R83, R71.reuse, 0x30, RZ ;  /* 0x0000003047537824 */ /* 0x040fe200078e02ff */
[CC--:B------:R-:W-:Y:S01]  /*0120*/  LEA R41, R71.reuse, R71.reuse, 0x4 ;  /* 0x0000004747297211 */ /* 0x0c0fe200078e20ff */
[C---:B------:R-:W-:Y:S01]  /*0130*/  IMAD R27, R71.reuse, 0xa, RZ ;  /* 0x0000000a471b7824 */ /* 0x040fe200078e02ff */
[CC--:B------:R-:W-:Y:S01]  /*0140*/  LEA R37, R71.reuse, -R71.reuse, 0x4 ;  /* 0x8000004747257211 */ /* 0x0c0fe200078e20ff */
[C---:B------:R-:W-:Y:S01]  /*0150*/  IMAD R35, R71.reuse, 0xe, RZ ;  /* 0x0000000e47237824 */ /* 0x040fe200078e02ff */
[C---:B------:R-:W-:Y:S01]  /*0160*/  LEA R69, R71.reuse, -R71, 0x5 ;  /* 0x8000004747457211 */ /* 0x040fe200078e28ff */
[C---:B------:R-:W-:Y:S01]  /*0170*/  IMAD R43, R71.reuse, 0x12, RZ ;  /* 0x00000012472b7824 */ /* 0x040fe200078e02ff */
[----:B0-----:R-:W-:Y:S01]  /*0180*/  LOP3.LUT R3, R0, 0xff, RZ, 0xc0, !PT ;  /* 0x000000ff00037812 */ /* 0x001fe200078ec0ff */
[----:B------:R-:W-:-:S02]  /*0190*/  IMAD R47, R71, 0x14, RZ ;  /* 0x00000014472f7824 */ /* 0x000fc400078e02ff */
[C---:B------:R-:W-:Y:S01]  /*01a0*/  IMAD R51, R71.reuse, 0x16, RZ ;  /* 0x0000001647337824 */ /* 0x040fe200078e02ff */
[----:B-1----:R-:W-:Y:S01]  /*01b0*/  LEA R4, R4, R3, 0x8 ;  /* 0x0000000304047211 */ /* 0x002fe200078e40ff */
[C---:B------:R-:W-:Y:S02]  /*01c0*/  IMAD R29, R71.reuse, 0xb, RZ ;  /* 0x0000000b471d7824 */ /* 0x040fe400078e02ff */
[C---:B------:R-:W-:Y:S02]  /*01d0*/  IMAD R59, R71.reuse, 0x1a, RZ ;  /* 0x0000001a473b7824 */ /* 0x040fe400078e02ff */
[----:B--2---:R-:W-:Y:S02]  /*01e0*/  IMAD R5, R2, c[0x0][0x190], RZ ;  /* 0x0000640002057a24 */ /* 0x004fe400078e02ff */
[----:B------:R-:W-:Y:S02]  /*01f0*/  IMAD R7, R4, c[0x0][0x194], RZ ;  /* 0x0000650004077a24 */ /* 0x000fe400078e02ff */
[----:B------:R-:W-:Y:S01]  /*0200*/  IMAD R63, R71, 0x1c, RZ ;  /* 0x0000001c473f7824 */ /* 0x000fe200078e02ff */
[C---:B------:R-:W-:Y:S01]  /*0210*/  SHF.L.U32 R6, R5.reuse, 0x1, RZ ;  /* 0x0000000105067819 */ /* 0x040fe200000006ff */
[----:B------:R-:W-:Y:S01]  /*0220*/  IMAD.HI R5, R5, 0x2, RZ ;  /* 0x0000000205057827 */ /* 0x000fe200078e02ff */
[----:B------:R-:W-:-:S03]  /*0230*/  SHF.L.U32 R9, R7, 0x1, RZ ;  /* 0x0000000107097819 */ /* 0x000fc600000006ff */
[----:B------:R-:W-:Y:S01]  /*0240*/  IMAD.HI R8, R7, 0x2, RZ ;  /* 0x0000000207087827 */ /* 0x000fe200078e02ff */
[----:B------:R-:W-:Y:S02]  /*0250*/  IADD3 R6, P0, P1, R9, c[0x0][0x160], R6 ;  /* 0x0000580009067a10 */ /* 0x000fe4000791e006 */
[C---:B------:R-:W-:Y:S01]  /*0260*/  LEA R9, R71.reuse, R71, 0x1 ;  /* 0x0000004747097211 */ /* 0x040fe200078e08ff */
[C---:B------:R-:W-:Y:S01]  /*0270*/  IMAD R67, R71.reuse, 0x1e, RZ ;  /* 0x0000001e47437824 */ /* 0x040fe200078e02ff */
[----:B------:R-:W-:Y:S01]  /*0280*/  IADD3.X R7, R8, c[0x0][0x164], R5, P0, P1 ;  /* 0x0000590008077a10 */ /* 0x000fe200007e2405 */
[C---:B------:R-:W-:Y:S01]  /*0290*/  IMAD R73, R71.reuse, 0x26, RZ ;  /* 0x0000002647497824 */ /* 0x040fe200078e02ff */
[CC--:B------:R-:W-:Y:S01]  /*02a0*/  LEA R22, P4, R71.reuse, R6.reuse, 0x4 ;  /* 0x0000000647167211 */ /* 0x0c0fe200078820ff */
[C---:B------:R-:W-:Y:S01]  /*02b0*/  IMAD R33, R71.reuse, 0xd, RZ ;  /* 0x0000000d47217824 */ /* 0x040fe200078e02ff */
[CC--:B------:R-:W-:Y:S01]  /*02c0*/  LEA R38, P5, R71.reuse, R6.reuse, 0x5 ;  /* 0x0000000647267211 */ /* 0x0c0fe200078a28ff */
[----:B------:R-:W-:Y:S01]  /*02d0*/  IMAD R75, R71, 0x28, RZ ;  /* 0x00000028474b7824 */ /* 0x000fe200078e02ff */
[-C--:B------:R-:W-:Y:S01]  /*02e0*/  IADD3 R40, P1, R23, R6.reuse, RZ ;  /* 0x0000000617287210 */ /* 0x080fe20007f3e0ff */
[----:B------:R-:W-:Y:S01]  /*02f0*/  IMAD R85, R71, 0x32, RZ ;  /* 0x0000003247557824 */ /* 0x000fe200078e02ff */
[-C--:B------:R-:W-:Y:S01]  /*0300*/  IADD3 R42, P0, R39, R6.reuse, RZ ;  /* 0x00000006272a7210 */ /* 0x080fe20007f1e0ff */
[----:B------:R-:W-:Y:S01]  /*0310*/  IMAD R45, R71, 0x13, RZ ;  /* 0x00000013472d7824 */ /* 0x000fe200078e02ff */
[-C--:B------:R-:W-:Y:S01]  /*0320*/  LEA.HI.X.SX32 R23, R13, R7.reuse, 0x1, P4 ;  /* 0x000000070d177211 */ /* 0x080fe200020f0eff */
[----:B------:R-:W-:Y:S01]  /*0330*/  IMAD R77, R71, 0x2a, RZ ;  /* 0x0000002a474d7824 */ /* 0x000fe200078e02ff */
[-C--:B------:R-:W-:Y:S01]  /*0340*/  LEA.HI.X.SX32 R39, R19, R7.reuse, 0x1, P5 ;  /* 0x0000000713277211 */ /* 0x080fe200028f0eff */
[----:B------:R-:W-:Y:S01]  /*0350*/  IMAD R87, R71, 0x34, RZ ;  /* 0x0000003447577824 */ /* 0x000fe200078e02ff */
[-C--:B------:R-:W-:Y:S01]  /*0360*/  IADD3 R18, P4, R31, R6.reuse, RZ ;  /* 0x000000061f127210 */ /* 0x080fe20007f9e0ff */
[----:B------:R-:W-:Y:S01]  /*0370*/  IMAD R79, R71, 0x2c, RZ ;  /* 0x0000002c474f7824 */ /* 0x000fe200078e02ff */
[-C--:B------:R-:W-:Y:S01]  /*0380*/  IADD3 R30, P5, R55, R6.reuse, RZ ;  /* 0x00000006371e7210 */ /* 0x080fe20007fbe0ff */
[C---:B------:R-:W-:Y:S01]  /*0390*/  IMAD R81, R71.reuse, 0x2e, RZ ;  /* 0x0000002e47517824 */ /* 0x040fe200078e02ff */
[C---:B------:R-:W-:Y:S01]  /*03a0*/  SHF.L.U32 R5, R71.reuse, 0x1, RZ ;  /* 0x0000000147057819 */ /* 0x040fe200000006ff */
        /* <DEDUP_REMOVED lines=10> */
[C---:B------:R-:W-:Y:S01]  /*0450*/  IMAD R61, R71.reuse, 0x1b, RZ ;  /* 0x0000001b473d7824 */ /* 0x040fe200078e02ff */
[CC--:B------:R-:W-:Y:S01]  /*0460*/  LEA R10, P5, R71.reuse, R6.reuse, 0x2 ;  /* 0x00000006470a7211 */ /* 0x0c0fe200078a10ff */
[----:B------:R-:W-:Y:S01]  /*0470*/  IMAD R93, R71, 0x3a, RZ ;  /* 0x0000003a475d7824 */ /* 0x000fe200078e02ff */
[-C--:B------:R-:W-:Y:S01]  /*0480*/  LEA.HI.X.SX32 R13, R9, R7.reuse, 0x1, P2 ;  /* 0x00000007090d7211 */ /* 0x080fe200010f0eff */
[----:B------:R-:W-:Y:S01]  /*0490*/  IMAD R95, R71, 0x3c, RZ ;  /* 0x0000003c475f7824 */ /* 0x000fe200078e02ff */
[-C--:B------:R-:W-:Y:S01]  /*04a0*/  LEA.HI.X.SX32 R55, R55, R7.reuse, 0x1, P6 ;  /* 0x0000000737377211 */ /* 0x080fe200030f0eff */
[C---:B------:R-:W-:Y:S01]  /*04b0*/  IMAD R97, R71.reuse, 0x3e, RZ ;  /* 0x0000003e47617824 */ /* 0x040fe200078e02ff */
[C---:B------:R-:W-:Y:S01]  /*04c0*/  LEA R14, P6, R71.reuse, R6, 0x3 ;  /* 0x00000006470e7211 */ /* 0x040fe200078c18ff */
[C---:B------:R-:W-:Y:S01]  /*04d0*/  IMAD R65, R71.reuse, 0x1d, RZ ;  /* 0x0000001d47417824 */ /* 0x040fe200078e02ff */
[-C--:B------:R-:W-:Y:S01]  /*04e0*/  LEA.HI.X.SX32 R9, R71, R7.reuse, 0x1, P4 ;  /* 0x0000000747097211 */ /* 0x080fe200020f0eff */
[----:B------:R-:W2:Y:S01]  /*04f0*/  LDG.E.U16 R22, [R22.64] ;  /* 0x0000000416167981 */ /* 0x000ea2000c1e1500 */
[----:B------:R-:W-:-:S02]  /*0500*/  LEA.HI.X.SX32 R11, R5, R7, 0x1, P5 ;  /* 0x00000007050b7211 */ /* 0x000fc400028f0eff */
[-C--:B------:R-:W-:Y:S01]  /*0510*/  IADD3 R16, P4, R27, R6.reuse, RZ ;  /* 0x000000061b107210 */ /* 0x080fe20007f9e0ff */
[----:B------:R-:W3:Y:S01]  /*0520*/  LDG.E.U16 R38, [R38.64] ;  /* 0x0000000426267981 */ /* 0x000ee2000c1e1500 */
[-C--:B------:R-:W-:Y:S02]  /*0530*/  IADD3 R20, P5, R35, R6.reuse, RZ ;  /* 0x0000000623147210 */ /* 0x080fe40007fbe0ff */
[-C--:B------:R-:W-:Y:S01]  /*0540*/  LEA.HI.X.SX32 R15, R15, R7.reuse, 0x1, P6 ;  /* 0x000000070f0f7211 */ /* 0x080fe200030f0eff */
[----:B------:R-:W4:Y:S01]  /*0550*/  LDG.E.U16 R54, [R54.64] ;  /* 0x0000000436367981 */ /* 0x000f22000c1e1500 */
[----:B------:R-:W-:Y:S02]  /*0560*/  IADD3 R24, P6, R43, R6, RZ ;  /* 0x000000062b187210 */ /* 0x000fe40007fde0ff */
[-C--:B------:R-:W-:Y:S01]  /*0570*/  LEA.HI.X.SX32 R17, R17, R7.reuse, 0x1, P4 ;  /* 0x0000000711117211 */ /* 0x080fe200020f0eff */
[----:B------:R0:W5:Y:S01]  /*0580*/  LDG.E.U16 R8, [R8.64] ;  /* 0x0000000408087981 */ /* 0x000162000c1e1500 */
[----:B------:R-:W-:-:S02]  /*0590*/  LEA.HI.X.SX32 R21, R21, R7, 0x1, P5 ;  /* 0x0000000715157211 */ /* 0x000fc400028f0eff */
[-C--:B------:R-:W-:Y:S01]  /*05a0*/  IADD3 R26, P4, R47, R6.reuse, RZ ;  /* 0x000000062f1a7210 */ /* 0x080fe20007f9e0ff */
[----:B------:R1:W5:Y:S01]  /*05b0*/  LDG.E.U16 R10, [R10.64] ;  /* 0x000000040a0a7981 */ /* 0x000362000c1e1500 */
[-C--:B------:R-:W-:Y:S02]  /*05c0*/  IADD3 R28, P5, R51, R6.reuse, RZ ;  /* 0x00000006331c7210 */ /* 0x080fe40007fbe0ff */
[-C--:B------:R-:W-:Y:S01]  /*05d0*/  LEA.HI.X.SX32 R25, R25, R7.reuse, 0x1, P6 ;  /* 0x0000000719197211 */ /* 0x080fe200030f0eff */
[----:B------:R0:W5:Y:S01]  /*05e0*/  LDG.E.U16 R12, [R12.64] ;  /* 0x000000040c0c7981 */ /* 0x000162000c1e1500 */
[----:B------:R-:W-:Y:S02]  /*05f0*/  IADD3 R32, P6, R59, R6, RZ ;  /* 0x000000063b207210 */ /* 0x000fe40007fde0ff */
[-C--:B------:R-:W-:Y:S01]  /*0600*/  LEA.HI.X.SX32 R27, R27, R7.reuse, 0x1, P4 ;  /* 0x000000071b1b7211 */ /* 0x080fe200020f0eff */
[----:B------:R-:W5:Y:S01]  /*0610*/  LDG.E.U16 R24, [R24.64] ;  /* 0x0000000418187981 */ /* 0x000f62000c1e1500 */
[----:B------:R-:W-:-:S02]  /*0620*/  LEA.HI.X.SX32 R29, R29, R7, 0x1, P5 ;  /* 0x000000071d1d7211 */ /* 0x000fc400028f0eff */
[-C--:B------:R-:W-:Y:S01]  /*0630*/  IADD3 R44, P3, R73, R6.reuse, RZ ;  /* 0x00000006492c7210 */ /* 0x080fe20007f7e0ff */
[----:B------:R-:W5:Y:S01]  /*0640*/  LDG.E.U16 R26, [R26.64] ;  /* 0x000000041a1a7981 */ /* 0x000f62000c1e1500 */
[-C--:B------:R-:W-:Y:S02]  /*0650*/  IADD3 R34, P4, R63, R6.reuse, RZ ;  /* 0x000000063f227210 */ /* 0x080fe40007f9e0ff */
[-C--:B------:R-:W-:Y:S01]  /*0660*/  IADD3 R36, P5, R67, R6.reuse, RZ ;  /* 0x0000000643247210 */ /* 0x080fe20007fbe0ff */
[----:B------:R-:W5:Y:S01]  /*0670*/  LDG.E.U16 R28, [R28.64] ;  /* 0x000000041c1c7981 */ /* 0x000f62000c1e1500 */
[-C--:B------:R-:W-:Y:S02]  /*0680*/  LEA.HI.X.SX32 R41, R41, R7.reuse, 0x1, P1 ;  /* 0x0000000729297211 */ /* 0x080fe400008f0eff */
[----:B------:R-:W-:Y:S01]  /*0690*/  IADD3 R46, P2, R75, R6, RZ ;  /* 0x000000064b2e7210 */ /* 0x000fe20007f5e0ff */
[----:B------:R-:W5:Y:S01]  /*06a0*/  LDG.E.U16 R30, [R30.64] ;  /* 0x000000041e1e7981 */ /* 0x000f62000c1e1500 */
[----:B------:R-:W-:-:S02]  /*06b0*/  LEA.HI.X.SX32 R33, R33, R7, 0x1, P6 ;  /* 0x0000000721217211 */ /* 0x000fc400030f0eff */
[-C--:B------:R-:W-:Y:S01]  /*06c0*/  IADD3 R56, P1, R85, R6.reuse, RZ ;  /* 0x0000000655387210 */ /* 0x080fe20007f3e0ff */
[----:B------:R-:W5:Y:S01]  /*06d0*/  LDG.E.U16 R40, [R40.64] ;  /* 0x0000000428287981 */ /* 0x000f62000c1e1500 */
[-C--:B------:R-:W-:Y:S02]  /*06e0*/  LEA.HI.X.SX32 R43, R43, R7.reuse, 0x1, P0 ;  /* 0x000000072b2b7211 */ /* 0x080fe400000f0eff */
[-C--:B------:R-:W-:Y:S01]  /*06f0*/  IADD3 R48, P6, R77, R6.reuse, RZ ;  /* 0x000000064d307210 */ /* 0x080fe20007fde0ff */
[----:B------:R-:W5:Y:S01]  /*0700*/  LDG.E.U16 R14, [R14.64] ;  /* 0x000000040e0e7981 */ /* 0x000f62000c1e1500 */
[-C--:B------:R-:W-:Y:S02]  /*0710*/  LEA.HI.X.SX32 R35, R35, R7.reuse, 0x1, P4 ;  /* 0x0000000723237211 */ /* 0x080fe400020f0eff */
[----:B------:R-:W-:Y:S01]  /*0720*/  LEA.HI.X.SX32 R37, R37, R7, 0x1, P5 ;  /* 0x0000000725257211 */ /* 0x000fe200028f0eff */
[----:B------:R-:W5:Y:S01]  /*0730*/  LDG.E.U16 R42, [R42.64] ;  /* 0x000000042a2a7981 */ /* 0x000f62000c1e1500 */
[----:B------:R-:W-:-:S02]  /*0740*/  IADD3 R58, P0, R87, R6, RZ ;  /* 0x00000006573a7210 */ /* 0x000fc40007f1e0ff */
[-C--:B------:R-:W-:Y:S01]  /*0750*/  LEA.HI.X.SX32 R45, R45, R7.reuse, 0x1, P3 ;  /* 0x000000072d2d7211 */ /* 0x080fe200018f0eff */
[----:B------:R0:W5:Y:S01]  /*0760*/  LDG.E.U16 R16, [R16.64] ;  /* 0x0000000410107981 */ /* 0x000162000c1e1500 */
[-C--:B------:R-:W-:Y:S02]  /*0770*/  IADD3 R50, P4, R79, R6.reuse, RZ ;  /* 0x000000064f327210 */ /* 0x080fe40007f9e0ff */
[-C--:B------:R-:W-:Y:S01]  /*0780*/  IADD3 R52, P5, R81, R6.reuse, RZ ;  /* 0x0000000651347210 */ /* 0x080fe20007fbe0ff */
[----:B------:R-:W5:Y:S01]  /*0790*/  LDG.E.U16 R44, [R44.64] ;  /* 0x000000042c2c7981 */ /* 0x000f62000c1e1500 */
[----:B------:R-:W-:Y:S02]  /*07a0*/  IADD3 R60, P3, R89, R6, RZ ;  /* 0x00000006593c7210 */ /* 0x000fe40007f7e0ff */
[-C--:B------:R-:W-:Y:S01]  /*07b0*/  LEA.HI.X.SX32 R47, R47, R7.reuse, 0x1, P2 ;  /* 0x000000072f2f7211 */ /* 0x080fe200010f0eff */
[----:B------:R0:W5:Y:S01]  /*07c0*/  LDG.E.U16 R32, [R32.64] ;  /* 0x0000000420207981 */ /* 0x000162000c1e1500 */
[----:B------:R-:W-:-:S02]  /*07d0*/  LEA.HI.X.SX32 R57, R57, R7, 0x1, P1 ;  /* 0x0000000739397211 */ /* 0x000fc400008f0eff */
[-C--:B------:R-:W-:Y:S01]  /*07e0*/  IADD3 R62, P2, R91, R6.reuse, RZ ;  /* 0x000000065b3e7210 */ /* 0x080fe20007f5e0ff */
[----:B------:R-:W5:Y:S01]  /*07f0*/  LDG.E.U16 R46, [R46.64] ;  /* 0x000000042e2e7981 */ /* 0x000f62000c1e1500 */
[-C--:B------:R-:W-:Y:S02]  /*0800*/  LEA.HI.X.SX32 R49, R49, R7.reuse, 0x1, P6 ;  /* 0x0000000731317211 */ /* 0x080fe400030f0eff */
[-C--:B------:R-:W-:Y:S01]  /*0810*/  LEA.HI.X.SX32 R59, R59, R7.reuse, 0x1, P0 ;  /* 0x000000073b3b7211 */ /* 0x080fe200000f0eff */
[----:B------:R-:W5:Y:S01]  /*0820*/  LDG.E.U16 R56, [R56.64] ;  /* 0x0000000438387981 */ /* 0x000f62000c1e1500 */
[----:B------:R-:W-:Y:S02]  /*0830*/  IADD3 R64, P6, R93, R6, RZ ;  /* 0x000000065d407210 */ /* 0x000fe40007fde0ff */
[-C--:B------:R-:W-:Y:S01]  /*0840*/  LEA.HI.X.SX32 R51, R51, R7.reuse, 0x1, P4 ;  /* 0x0000000733337211 */ /* 0x080fe200020f0eff */
[----:B------:R-:W5:Y:S01]  /*0850*/  LDG.E.U16 R58, [R58.64] ;  /* 0x000000043a3a7981 */ /* 0x000f62000c1e1500 */
[----:B------:R-:W-:-:S02]  /*0860*/  LEA.HI.X.SX32 R53, R53, R7, 0x1, P5 ;  /* 0x0000000735357211 */ /* 0x000fc400028f0eff */
[-C--:B------:R-:W-:Y:S01]  /*0870*/  LEA.HI.X.SX32 R61, R61, R7.reuse, 0x1, P3 ;  /* 0x000000073d3d7211 */ /* 0x080fe200018f0eff */
[----:B------:R-:W5:Y:S01]  /*0880*/  LDG.E.U16 R48, [R48.64] ;  /* 0x0000000430307981 */ /* 0x000f62000c1e1500 */
[-C--:B------:R-:W-:Y:S02]  /*0890*/  IADD3 R66, P4, R95, R6.reuse, RZ ;  /* 0x000000065f427210 */ /* 0x080fe40007f9e0ff */
[----:B------:R-:W-:Y:S01]  /*08a0*/  IADD3 R68, P5, R97, R6, RZ ;  /* 0x0000000661447210 */ /* 0x000fe20007fbe0ff */
[----:B------:R-:W5:Y:S01]  /*08b0*/  LDG.E.U16 R60, [R60.64] ;  /* 0x000000043c3c7981 */ /* 0x000f62000c1e1500 */
[-C--:B------:R-:W-:Y:S02]  /*08c0*/  LEA.HI.X.SX32 R63, R63, R7.reuse, 0x1, P2 ;  /* 0x000000073f3f7211 */ /* 0x080fe400010f0eff */
[-C--:B------:R-:W-:Y:S01]  /*08d0*/  LEA.HI.X.SX32 R65, R65, R7.reuse, 0x1, P6 ;  /* 0x0000000741417211 */ /* 0x080fe200030f0eff */
[----:B------:R0:W5:Y:S01]  /*08e0*/  LDG.E.U16 R6, [R6.64] ;  /* 0x0000000406067981 */ /* 0x000162000c1e1500 */
[----:B------:R-:W-:-:S02]  /*08f0*/  LEA.HI.X.SX32 R67, R67, R7, 0x1, P4 ;  /* 0x0000000743437211 */ /* 0x000fc400020f0eff */
[----:B------:R-:W-:Y:S01]  /*0900*/  LEA.HI.X.SX32 R69, R69, R7, 0x1, P5 ;  /* 0x0000000745457211 */ /* 0x000fe200028f0eff */
[----:B------:R-:W5:Y:S04]  /*0910*/  LDG.E.U16 R62, [R62.64] ;  /* 0x000000043e3e7981 */ /* 0x000f68000c1e1500 */
[----:B------:R-:W5:Y:S04]  /*0920*/  LDG.E.U16 R64, [R64.64] ;  /* 0x0000000440407981 */ /* 0x000f68000c1e1500 */
[----:B------:R-:W5:Y:S04]  /*0930*/  LDG.E.U16 R18, [R18.64] ;  /* 0x0000000412127981 */ /* 0x000f68000c1e1500 */
[----:B------:R-:W5:Y:S04]  /*0940*/  LDG.E.U16 R34, [R34.64] ;  /* 0x0000000422227981 */ /* 0x000f68000c1e1500 */
[----:B------:R-:W5:Y:S04]  /*0950*/  LDG.E.U16 R50, [R50.64] ;  /* 0x0000000432327981 */ /* 0x000f68000c1e1500 */
[----:B------:R-:W5:Y:S04]  /*0960*/  LDG.E.U16 R66, [R66.64] ;  /* 0x0000000442427981 */ /* 0x000f68000c1e1500 */
[----:B------:R0:W5:Y:S04]  /*0970*/  LDG.E.U16 R20, [R20.64] ;  /* 0x0000000414147981 */ /* 0x000168000c1e1500 */
[----:B------:R-:W5:Y:S04]  /*0980*/  LDG.E.U16 R36, [R36.64] ;  /* 0x0000000424247981 */ /* 0x000f68000c1e1500 */
[----:B------:R-:W5:Y:S04]  /*0990*/  LDG.E.U16 R53, [R52.64] ;  /* 0x0000000434357981 */ /* 0x000f68000c1e1500 */
[----:B------:R-:W5:Y:S01]  /*09a0*/  LDG.E.U16 R68, [R68.64] ;  /* 0x0000000444447981 */ /* 0x000f62000c1e1500 */
[----:B0-----:R-:W-:-:S02]  /*09b0*/  MOV R7, 0x1 ;  /* 0x0000000100077802 */ /* 0x001fc40000000f00 */
[----:B------:R-:W-:Y:S02]  /*09c0*/  SHF.L.U32 R5, R3, 0x1, RZ ;  /* 0x0000000103057819 */ /* 0x000fe400000006ff */
[----:B------:R-:W-:Y:S02]  /*09d0*/  ISETP.LE.AND P0, PT, R7, c[0x0][0x1d0], PT ;  /* 0x0000740007007a0c */ /* 0x000fe40003f03270 */
[C---:B------:R-:W-:Y:S02]  /*09e0*/  LOP3.LUT R7, R5.reuse, 0x10, RZ, 0x3c, !PT ;  /* 0x0000001005077812 */ /* 0x040fe400078e3cff */
[C---:B------:R-:W-:Y:S02]  /*09f0*/  LOP3.LUT R9, R5.reuse, 0x20, RZ, 0x3c, !PT ;  /* 0x0000002005097812 */ /* 0x040fe400078e3cff */
[C---:B-1----:R-:W-:Y:S02]  /*0a00*/  LOP3.LUT R11, R5.reuse, 0x30, RZ, 0x3c, !PT ;  /* 0x00000030050b7812 */ /* 0x042fe400078e3cff */
[----:B------:R-:W-:Y:S01]  /*0a10*/  LOP3.LUT R13, R5, 0x40, RZ, 0x3c, !PT ;  /* 0x00000040050d7812 */ /* 0x000fe200078e3cff */
[----:B------:R-:W-:Y:S01]  /*0a20*/  CS2R R108, SRZ ;  /* 0x00000000006c7805 */ /* 0x000fe2000001ff00 */
[----:B------:R-:W-:Y:S01]  /*0a30*/  MOV R17, 0xff800000 ;  /* 0xff80000000117802 */ /* 0x000fe20000000f00 */
[----:B------:R-:W-:Y:S01]  /*0a40*/  CS2R R110, SRZ ;  /* 0x00000000006e7805 */ /* 0x000fe2000001ff00 */
[----:B------:R-:W-:Y:S01]  /*0a50*/  MOV R33, 0xff800000 ;  /* 0xff80000000217802 */ /* 0x000fe20000000f00 */
[----:B------:R-:W-:Y:S01]  /*0a60*/  CS2R R88, SRZ ;  /* 0x0000000000587805 */ /* 0x000fe2000001ff00 */
[----:B------:R-:W-:Y:S01]  /*0a70*/  MOV R21, 0x3f800000 ;  /* 0x3f80000000157802 */ /* 0x000fe20000000f00 */
[----:B------:R-:W-:Y:S01]  /*0a80*/  CS2R R90, SRZ ;  /* 0x00000000005a7805 */ /* 0x000fe2000001ff00 */
[----:B------:R-:W-:Y:S01]  /*0a90*/  CS2R R132, SRZ ;  /* 0x0000000000847805 */ /* 0x000fe2000001ff00 */
[----:B------:R-:W-:Y:S01]  /*0aa0*/  CS2R R134, SRZ ;  /* 0x0000000000867805 */ /* 0x000fe2000001ff00 */
[----:B------:R-:W-:Y:S01]  /*0ab0*/  CS2R R112, SRZ ;  /* 0x0000000000707805 */ /* 0x000fe2000001ff00 */
[----:B------:R-:W-:Y:S01]  /*0ac0*/  CS2R R114, SRZ ;  /* 0x0000000000727805 */ /* 0x000fe2000001ff00 */
[----:B------:R-:W-:Y:S01]  /*0ad0*/  CS2R R120, SRZ ;  /* 0x0000000000787805 */ /* 0x000fe2000001ff00 */
[----:B------:R-:W-:Y:S01]  /*0ae0*/  CS2R R122, SRZ ;  /* 0x00000000007a7805 */ /* 0x000fe2000001ff00 */
[----:B--2---:R0:W-:Y:S04]  /*0af0*/  STS.U16 [R5+0x1000], R22 ;  /* 0x0010001605007388 */ /* 0x0041e80000000400 */
[----:B---3--:R-:W-:Y:S04]  /*0b00*/  STS.U16 [R5+0x2000], R38 ;  /* 0x0020002605007388 */ /* 0x008fe80000000400 */
[----:B----4-:R1:W-:Y:S01]  /*0b10*/  STS.U16 [R5+0x3000], R54 ;  /* 0x0030003605007388 */ /* 0x0103e20000000400 */
[----:B0-----:R-:W-:Y:S01]  /*0b20*/  MOV R22, 0x3f800000 ;  /* 0x3f80000000167802 */ /* 0x001fe20000000f00 */
[----:B-1----:R-:W-:-:S02]  /*0b30*/  CS2R R54, SRZ ;  /* 0x0000000000367805 */ /* 0x002fc4000001ff00 */
[----:B-----5:R-:W-:Y:S04]  /*0b40*/  STS.U16 [R5], R6 ;  /* 0x0000000605007388 */ /* 0x020fe80000000400 */
[----:B------:R-:W-:Y:S04]  /*0b50*/  STS.U16 [R7+0x200], R8 ;  /* 0x0002000807007388 */ /* 0x000fe80000000400 */
[----:B------:R-:W-:Y:S04]  /*0b60*/  STS.U16 [R7+0x1200], R24 ;  /* 0x0012001807007388 */ /* 0x000fe80000000400 */
[----:B------:R-:W-:Y:S04]  /*0b70*/  STS.U16 [R7+0x2200], R40 ;  /* 0x0022002807007388 */ /* 0x000fe80000000400 */
[----:B------:R0:W-:Y:S04]  /*0b80*/  STS.U16 [R7+0x3200], R56 ;  /* 0x0032003807007388 */ /* 0x0001e80000000400 */
[----:B------:R-:W-:Y:S04]  /*0b90*/  STS.U16 [R9+0x400], R10 ;  /* 0x0004000a09007388 */ /* 0x000fe80000000400 */
[----:B------:R-:W-:Y:S01]  /*0ba0*/  STS.U16 [R9+0x1400], R26 ;  /* 0x0014001a09007388 */ /* 0x000fe20000000400 */
[----:B0-----:R-:W-:-:S03]  /*0bb0*/  LOP3.LUT R7, R5, 0x50, RZ, 0x3c, !PT ;  /* 0x0000005005077812 */ /* 0x001fc600078e3cff */
[----:B------:R-:W-:Y:S04]  /*0bc0*/  STS.U16 [R9+0x2400], R42 ;  /* 0x0024002a09007388 */ /* 0x000fe80000000400 */
[----:B------:R0:W-:Y:S04]  /*0bd0*/  STS.U16 [R9+0x3400], R58 ;  /* 0x0034003a09007388 */ /* 0x0001e80000000400 */
[----:B------:R-:W-:Y:S04]  /*0be0*/  STS.U16 [R11+0x600], R12 ;  /* 0x0006000c0b007388 */ /* 0x000fe80000000400 */
[----:B------:R-:W-:Y:S01]  /*0bf0*/  STS.U16 [R11+0x1600], R28 ;  /* 0x0016001c0b007388 */ /* 0x000fe20000000400 */
[----:B0-----:R-:W-:-:S03]  /*0c00*/  LOP3.LUT R9, R5, 0x60, RZ, 0x3c, !PT ;  /* 0x0000006005097812 */ /* 0x001fc600078e3cff */
[----:B------:R-:W-:Y:S04]  /*0c10*/  STS.U16 [R11+0x2600], R44 ;  /* 0x0026002c0b007388 */ /* 0x000fe80000000400 */
[----:B------:R0:W-:Y:S04]  /*0c20*/  STS.U16 [R11+0x3600], R60 ;  /* 0x0036003c0b007388 */ /* 0x0001e80000000400 */
[----:B------:R1:W-:Y:S04]  /*0c30*/  STS.U16 [R13+0x800], R14 ;  /* 0x0008000e0d007388 */ /* 0x0003e80000000400 */
[----:B------:R-:W-:Y:S01]  /*0c40*/  STS.U16 [R13+0x1800], R30 ;  /* 0x0018001e0d007388 */ /* 0x000fe20000000400 */
[----:B0-----:R-:W-:-:S03]  /*0c50*/  LOP3.LUT R11, R5, 0x70, RZ, 0x3c, !PT ;  /* 0x00000070050b7812 */ /* 0x001fc600078e3cff */
[----:B------:R-:W-:Y:S04]  /*0c60*/  STS.U16 [R13+0x2800], R46 ;  /* 0x0028002e0d007388 */ /* 0x000fe80000000400 */
[----:B------:R-:W-:Y:S01]  /*0c70*/  STS.U16 [R13+0x3800], R62 ;  /* 0x0038003e0d007388 */ /* 0x000fe20000000400 */
[----:B------:R-:W-:-:S03]  /*0c80*/  MOV R26, 0x3f800000 ;  /* 0x3f800000001a7802 */ /* 0x000fc60000000f00 */
[----:B------:R0:W-:Y:S01]  /*0c90*/  STS.U16 [R7+0xa00], R16 ;  /* 0x000a001007007388 */ /* 0x0001e20000000400 */
[----:B-1----:R-:W-:-:S03]  /*0ca0*/  MOV R14, 0xff800000 ;  /* 0xff800000000e7802 */ /* 0x002fc60000000f00 */
[----:B------:R-:W-:Y:S01]  /*0cb0*/  STS.U16 [R7+0x1a00], R32 ;  /* 0x001a002007007388 */ /* 0x000fe20000000400 */
[----:B------:R-:W-:-:S03]  /*0cc0*/  MOV R24, 0x3f800000 ;  /* 0x3f80000000187802 */ /* 0x000fc60000000f00 */
[----:B------:R1:W-:Y:S01]  /*0cd0*/  STS.U16 [R7+0x2a00], R48 ;  /* 0x002a003007007388 */ /* 0x0003e20000000400 */
[----:B------:R-:W-:-:S03]  /*0ce0*/  SHF.L.U32 R10, R0, 0x1, RZ ;  /* 0x00000001000a7819 */ /* 0x000fc600000006ff */
[----:B------:R2:W-:Y:S01]  /*0cf0*/  STS.U16 [R7+0x3a00], R64 ;  /* 0x003a004007007388 */ /* 0x0005e20000000400 */
[----:B0-----:R-:W-:-:S03]  /*0d00*/  MOV R16, 0xff800000 ;  /* 0xff80000000107802 */ /* 0x001fc60000000f00 */
[----:B------:R-:W-:Y:S01]  /*0d10*/  STS.U16 [R9+0xc00], R18 ;  /* 0x000c001209007388 */ /* 0x000fe20000000400 */
[----:B-1----:R-:W-:-:S03]  /*0d20*/  CS2R R48, SRZ ;  /* 0x0000000000307805 */ /* 0x002fc6000001ff00 */
[----:B------:R-:W-:Y:S01]  /*0d30*/  STS.U16 [R9+0x1c00], R34 ;  /* 0x001c002209007388 */ /* 0x000fe20000000400 */
[----:B--2---:R-:W-:-:S03]  /*0d40*/  CS2R R64, SRZ ;  /* 0x0000000000407805 */ /* 0x004fc6000001ff00 */
[----:B------:R0:W-:Y:S04]  /*0d50*/  STS.U16 [R9+0x2c00], R50 ;  /* 0x002c003209007388 */ /* 0x0001e80000000400 */
[----:B------:R1:W-:Y:S04]  /*0d60*/  STS.U16 [R9+0x3c00], R66 ;  /* 0x003c004209007388 */ /* 0x0003e80000000400 */
[----:B------:R-:W-:Y:S01]  /*0d70*/  STS.U16 [R11+0xe00], R20 ;  /* 0x000e00140b007388 */ /* 0x000fe20000000400 */
[----:B0-----:R-:W-:-:S03]  /*0d80*/  CS2R R50, SRZ ;  /* 0x0000000000327805 */ /* 0x001fc6000001ff00 */
[----:B------:R-:W-:Y:S01]  /*0d90*/  STS.U16 [R11+0x1e00], R36 ;  /* 0x001e00240b007388 */ /* 0x000fe20000000400 */
[----:B-1----:R-:W-:Y:S01]  /*0da0*/  CS2R R66, SRZ ;  /* 0x0000000000427805 */ /* 0x002fe2000001ff00 */
[C---:B------:R-:W-:Y:S02]  /*0db0*/  LOP3.LUT R9, R0.reuse, 0xe0, RZ, 0xc0, !PT ;  /* 0x000000e000097812 */ /* 0x040fe400078ec0ff */
[----:B------:R0:W-:Y:S04]  /*0dc0*/  STS.U16 [R11+0x2e00], R53 ;  /* 0x002e00350b007388 */ /* 0x0001e80000000400 */
[----:B------:R1:W-:Y:S01]  /*0dd0*/  STS.U16 [R11+0x3e00], R68 ;  /* 0x003e00440b007388 */ /* 0x0003e20000000400 */
[----:B0-----:R-:W-:Y:S01]  /*0de0*/  CS2R R52, SRZ ;  /* 0x0000000000347805 */ /* 0x001fe2000001ff00 */
[----:B-1----:R-:W-:Y:S01]  /*0df0*/  SHF.L.U32 R11, R0, 0x3, RZ ;  /* 0x00000003000b7819 */ /* 0x002fe200000006ff */
[----:B------:R-:W-:Y:S05]  /*0e00*/  @!P0 BRA `(.L_x_0) ;  /* 0x00002ff000008947 */ /* 0x000fea0003800000 */
[C---:B------:R-:W-:Y:S01]  /*0e10*/  LOP3.LUT R6, R0.reuse, 0xc0, RZ, 0xc0, !PT ;  /* 0x000000c000067812 */ /* 0x040fe200078ec0ff */
[----:B------:R-:W-:Y:S01]  /*0e20*/  CS2R R52, SRZ ;  /* 0x0000000000347805 */ /* 0x000fe2000001ff00 */
[----:B------:R-:W-:Y:S01]  /*0e30*/  LOP3.LUT R20, R0, 0x7, RZ, 0xc0, !PT ;  /* 0x0000000700147812 */ /* 0x000fe200078ec0ff */
[----:B------:R-:W-:Y:S01]  /*0e40*/  CS2R R54, SRZ ;  /* 0x0000000000367805 */ /* 0x000fe2000001ff00 */
[----:B------:R-:W-:Y:S01]  /*0e50*/  LOP3.LUT R7, R10, 0x10, RZ, 0xc0, !PT ;  /* 0x000000100a077812 */ /* 0x000fe200078ec0ff */
[----:B------:R-:W-:Y:S01]  /*0e60*/  CS2R R108, SRZ ;  /* 0x00000000006c7805 */ /* 0x000fe2000001ff00 */
[----:B------:R-:W-:Y:S01]  /*0e70*/  SHF.R.U32.HI R6, RZ, 0x2, R6 ;  /* 0x00000002ff067819 */ /* 0x000fe20000011606 */
[----:B------:R-:W-:Y:S01]  /*0e80*/  IMAD R8, R20, 0x210, RZ ;  /* 0x0000021014087824 */ /* 0x000fe200078e02ff */
[--C-:B------:R-:W-:Y:S01]  /*0e90*/  LOP3.LUT R7, R7, 0xe0, R0.reuse, 0xf8, !PT ;  /* 0x000000e007077812 */ /* 0x100fe200078ef800 */
[----:B------:R-:W-:Y:S01]  /*0ea0*/  CS2R R110, SRZ ;  /* 0x00000000006e7805 */ /* 0x000fe2000001ff00 */
[----:B------:R-:W-:Y:S01]  /*0eb0*/  LOP3.LUT R12, R5, R6, RZ, 0x3c, !PT ;  /* 0x00000006050c7212 */ /* 0x000fe200078e3cff */
[----:B------:R-:W-:Y:S01]  /*0ec0*/  IMAD R5, R2, c[0x0][0x1a0], RZ ;  /* 0x0000680002057a24 */ /* 0x000fe200078e02ff */
[----:B------:R-:W-:Y:S01]  /*0ed0*/  LOP3.LUT R6, R0, 0x1f, RZ, 0xc0, !PT ;  /* 0x0000001f00067812 */ /* 0x000fe200078ec0ff */
[----:B------:R-:W-:Y:S01]  /*0ee0*/  CS2R R88, SRZ ;  /* 0x0000000000587805 */ /* 0x000fe2000001ff00 */
[----:B------:R-:W-:Y:S01]  /*0ef0*/  LOP3.LUT R22, R8, R7, RZ, 0x3c, !PT ;  /* 0x0000000708167212 */ /* 0x000fe200078e3cff */
[----:B------:R-:W-:Y:S01]  /*0f00*/  CS2R R90, SRZ ;  /* 0x00000000005a7805 */ /* 0x000fe2000001ff00 */
[----:B------:R-:W-:Y:S01]  /*0f10*/  LOP3.LUT R7, R0, 0x3f, RZ, 0xc0, !PT ;  /* 0x0000003f00077812 */ /* 0x000fe200078ec0ff */
[----:B------:R-:W-:Y:S01]  /*0f20*/  IMAD R8, R6, c[0x0][0x1a8], RZ ;  /* 0x00006a0006087a24 */ /* 0x000fe200078e02ff */
[----:B------:R-:W-:Y:S01]  /*0f30*/  SHF.L.U32 R15, R0, 0x8, RZ ;  /* 0x00000008000f7819 */ /* 0x000fe200000006ff */
[----:B------:R-:W-:Y:S01]  /*0f40*/  IMAD R6, R2, c[0x0][0x1b0], RZ ;  /* 0x00006c0002067a24 */ /* 0x000fe200078e02ff */
[--C-:B------:R-:W-:Y:S01]  /*0f50*/  SHF.R.U32.HI R17, RZ, 0x5, R0.reuse ;  /* 0x00000005ff117819 */ /* 0x100fe20000011600 */
[----:B------:R-:W-:Y:S01]  /*0f60*/  IMAD R16, R7, c[0x0][0x1b4], RZ ;  /* 0x00006d0007107a24 */ /* 0x000fe200078e02ff */
[----:B------:R-:W-:Y:S01]  /*0f70*/  SHF.L.U32 R7, R5, 0x1, RZ ;  /* 0x0000000105077819 */ /* 0x000fe200000006ff */
[----:B------:R-:W-:Y:S01]  /*0f80*/  CS2R R48, SRZ ;  /* 0x0000000000307805 */ /* 0x000fe2000001ff00 */
[C---:B------:R-:W-:Y:S01]  /*0f90*/  SHF.L.U32 R14, R8.reuse, 0x1, RZ ;  /* 0x00000001080e7819 */ /* 0x040fe200000006ff */
[----:B------:R-:W-:Y:S01]  /*0fa0*/  IMAD.HI R8, R8, 0x2, RZ ;  /* 0x0000000208087827 */ /* 0x000fe200078e02ff */
[----:B------:R-:W-:Y:S01]  /*0fb0*/  SHF.L.U32 R13, R6, 0x1, RZ ;  /* 0x00000001060d7819 */ /* 0x000fe200000006ff */
[----:B------:R-:W-:Y:S01]  /*0fc0*/  CS2R R50, SRZ ;  /* 0x0000000000327805 */ /* 0x000fe2000001ff00 */
[C---:B------:R-:W-:Y:S01]  /*0fd0*/  SHF.L.U32 R18, R16.reuse, 0x1, RZ ;  /* 0x0000000110127819 */ /* 0x040fe200000006ff */
[----:B------:R-:W-:Y:S01]  /*0fe0*/  IMAD.HI R16, R16, 0x2, RZ ;  /* 0x0000000210107827 */ /* 0x000fe200078e02ff */
[----:B------:R-:W-:Y:S01]  /*0ff0*/  LOP3.LUT R15, R15, 0x1000, RZ, 0xc0, !PT ;  /* 0x000010000f0f7812 */ /* 0x000fe200078ec0ff */
[----:B------:R-:W-:Y:S01]  /*1000*/  CS2R R132, SRZ ;  /* 0x0000000000847805 */ /* 0x000fe2000001ff00 */
[----:B------:R-:W-:Y:S01]  /*1010*/  IADD3 R167, P0, P1, R14, c[0x0][0x168], R7 ;  /* 0x00005a000ea77a10 */ /* 0x000fe2000791e007 */
[----:B------:R-:W-:Y:S01]  /*1020*/  CS2R R134, SRZ ;  /* 0x0000000000867805 */ /* 0x000fe2000001ff00 */
[----:B------:R-:W-:Y:S01]  /*1030*/  SGXT.U32 R7, R17, 0x3 ;  /* 0x000000031107781a */ /* 0x000fe20000000000 */
[----:B------:R-:W-:Y:S01]  /*1040*/  CS2R R112, SRZ ;  /* 0x0000000000707805 */ /* 0x000fe2000001ff00 */
[----:B------:R-:W-:Y:S01]  /*1050*/  IADD3 R42, P2, P3, R18, c[0x0][0x170], R13 ;  /* 0x00005c00122a7a10 */ /* 0x000fe20007b5e00d */
[----:B------:R-:W-:Y:S01]  /*1060*/  CS2R R114, SRZ ;  /* 0x0000000000727805 */ /* 0x000fe2000001ff00 */
[----:B------:R-:W-:Y:S01]  /*1070*/  IADD3 R13, R15, R22, RZ ;  /* 0x000000160f0d7210 */ /* 0x000fe20007ffe0ff */
[----:B------:R-:W-:Y:S01]  /*1080*/  IMAD R14, R7, c[0x0][0x1a4], RZ ;  /* 0x00006900070e7a24 */ /* 0x000fe200078e02ff */
[----:B------:R-:W-:Y:S01]  /*1090*/  SHF.R.U32.HI R15, RZ, 0x6, R0 ;  /* 0x00000006ff0f7819 */ /* 0x000fe20000011600 */
[----:B------:R-:W-:Y:S01]  /*10a0*/  IMAD.HI R7, R5, 0x2, RZ ;  /* 0x0000000205077827 */ /* 0x000fe200078e02ff */
[----:B------:R-:W-:Y:S01]  /*10b0*/  MOV R23, c[0x0][0x1a4] ;  /* 0x0000690000177a02 */ /* 0x000fe20000000f00 */
[----:B------:R-:W-:Y:S01]  /*10c0*/  CS2R R64, SRZ ;  /* 0x0000000000407805 */ /* 0x000fe2000001ff00 */
[----:B------:R-:W-:Y:S01]  /*10d0*/  SGXT.U32 R5, R15, 0x2 ;  /* 0x000000020f05781a */ /* 0x000fe20000000000 */
[----:B------:R-:W-:Y:S01]  /*10e0*/  IMAD.HI R15, R6, 0x2, RZ ;  /* 0x00000002060f7827 */ /* 0x000fe200078e02ff */
[----:B------:R-:W-:Y:S01]  /*10f0*/  LEA R6, R23, R14, 0x3 ;  /* 0x0000000e17067211 */ /* 0x000fe200078e18ff */
[----:B------:R-:W-:Y:S01]  /*1100*/  CS2R R66, SRZ ;  /* 0x0000000000427805 */ /* 0x000fe2000001ff00 */
[----:B------:R-:W-:Y:S01]  /*1110*/  IADD3.X R21, R8, c[0x0][0x16c], R7, P0, P1 ;  /* 0x00005b0008157a10 */ /* 0x000fe200007e2407 */
[----:B------:R-:W-:Y:S01]  /*1120*/  IMAD R17, R5, c[0x0][0x1b8], RZ ;  /* 0x00006e0005117a24 */ /* 0x000fe200078e02ff */
[C---:B------:R-:W-:Y:S01]  /*1130*/  LEA R5, R23.reuse, R6, 0x3 ;  /* 0x0000000617057211 */ /* 0x040fe200078e18ff */
[----:B------:R-:W-:Y:S01]  /*1140*/  CS2R R120, SRZ ;  /* 0x0000000000787805 */ /* 0x000fe2000001ff00 */
[----:B------:R-:W-:Y:S01]  /*1150*/  IADD3.X R22, R16, c[0x0][0x174], R15, P2, P3 ;  /* 0x00005d0010167a10 */ /* 0x000fe200017e640f */
[----:B------:R-:W-:Y:S01]  /*1160*/  CS2R R122, SRZ ;  /* 0x00000000007a7805 */ /* 0x000fe2000001ff00 */
[----:B------:R-:W-:-:S02]  /*1170*/  LEA R7, R23, R5, 0x3 ;  /* 0x0000000517077211 */ /* 0x000fc400078e18ff */
[----:B------:R-:W-:Y:S02]  /*1180*/  LEA R178, P2, R6, R167, 0x1 ;  /* 0x000000a706b27211 */ /* 0x000fe400078408ff */
[C---:B------:R-:W-:Y:S02]  /*1190*/  LEA R8, R23.reuse, R7, 0x3 ;  /* 0x0000000717087211 */ /* 0x040fe400078e18ff */
[----:B------:R-:W-:Y:S02]  /*11a0*/  MOV R24, c[0x0][0x1b8] ;  /* 0x00006e0000187a02 */ /* 0x000fe40000000f00 */
[----:B------:R-:W-:Y:S02]  /*11b0*/  LEA R180, P1, R14, R167, 0x1 ;  /* 0x000000a70eb47211 */ /* 0x000fe400078208ff */
[----:B------:R-:W-:Y:S02]  /*11c0*/  LEA.HI.X.SX32 R179, R6, R21, 0x1, P2 ;  /* 0x0000001506b37211 */ /* 0x000fe400010f0eff */
[----:B------:R-:W-:-:S02]  /*11d0*/  LEA R6, R23, R8, 0x3 ;  /* 0x0000000817067211 */ /* 0x000fc400078e18ff */
[----:B------:R-:W-:Y:S02]  /*11e0*/  LEA R15, R24, R17, 0x2 ;  /* 0x00000011180f7211 */ /* 0x000fe400078e10ff */
[----:B------:R-:W-:Y:S02]  /*11f0*/  LEA.HI.X.SX32 R181, R14, R21, 0x1, P1 ;  /* 0x000000150eb57211 */ /* 0x000fe400008f0eff */
[----:B------:R-:W-:Y:S02]  /*1200*/  LEA R176, P1, R5, R167, 0x1 ;  /* 0x000000a705b07211 */ /* 0x000fe400078208ff */
[----:B------:R-:W-:Y:S02]  /*1210*/  LEA R14, R23, R6, 0x3 ;  /* 0x00000006170e7211 */ /* 0x000fe400078e18ff */
[----:B------:R-:W-:Y:S02]  /*1220*/  LEA R16, R24, R15, 0x2 ;  /* 0x0000000f18107211 */ /* 0x000fe400078e10ff */
[----:B------:R-:W-:-:S02]  /*1230*/  LEA.HI.X.SX32 R177, R5, R21, 0x1, P1 ;  /* 0x0000001505b17211 */ /* 0x000fc400008f0eff */
[----:B------:R-:W-:Y:S02]  /*1240*/  LEA R5, R23, R14, 0x3 ;  /* 0x0000000e17057211 */ /* 0x000fe400078e18ff */
[C---:B------:R-:W-:Y:S02]  /*1250*/  LEA R18, R24.reuse, R16, 0x2 ;  /* 0x0000001018127211 */ /* 0x040fe400078e10ff */
[----:B------:R-:W-:Y:S02]  /*1260*/  LEA R164, P0, R17, R42, 0x1 ;  /* 0x0000002a11a47211 */ /* 0x000fe400078008ff */
[-C--:B------:R-:W-:Y:S02]  /*1270*/  LEA R174, P2, R7, R167.reuse, 0x1 ;  /* 0x000000a707ae7211 */ /* 0x080fe400078408ff */
[----:B------:R-:W-:Y:S02]  /*1280*/  LEA R166, P4, R5, R167, 0x1 ;  /* 0x000000a705a67211 */ /* 0x000fe400078808ff */
[----:B------:R-:W-:-:S02]  /*1290*/  LEA R19, R24, R18, 0x2 ;  /* 0x0000001218137211 */ /* 0x000fc400078e10ff */
[----:B------:R-:W-:Y:S02]  /*12a0*/  LEA.HI.X.SX32 R175, R7, R21, 0x1, P2 ;  /* 0x0000001507af7211 */ /* 0x000fe400010f0eff */
[----:B------:R-:W-:Y:S02]  /*12b0*/  LEA.HI.X.SX32 R165, R17, R22, 0x1, P0 ;  /* 0x0000001611a57211 */ /* 0x000fe400000f0eff */
[-C--:B------:R-:W-:Y:S02]  /*12c0*/  LEA R172, P1, R8, R167.reuse, 0x1 ;  /* 0x000000a708ac7211 */ /* 0x080fe400078208ff */
[-C--:B------:R-:W-:Y:S02]  /*12d0*/  LEA R170, P2, R6, R167.reuse, 0x1 ;  /* 0x000000a706aa7211 */ /* 0x080fe400078408ff */
[----:B------:R-:W-:Y:S02]  /*12e0*/  LEA R168, P3, R14, R167, 0x1 ;  /* 0x000000a70ea87211 */ /* 0x000fe400078608ff */
[----:B------:R-:W-:-:S02]  /*12f0*/  LEA R156, P0, R16, R42, 0x1 ;  /* 0x0000002a109c7211 */ /* 0x000fc400078008ff */
[----:B------:R-:W-:Y:S02]  /*1300*/  LEA.HI.X.SX32 R167, R5, R21, 0x1, P4 ;  /* 0x0000001505a77211 */ /* 0x000fe400020f0eff */
[----:B------:R-:W-:Y:S02]  /*1310*/  LEA R5, R24, R19, 0x2 ;  /* 0x0000001318057211 */ /* 0x000fe400078e10ff */
[----:B------:R-:W-:Y:S02]  /*1320*/  LEA.HI.X.SX32 R157, R16, R22, 0x1, P0 ;  /* 0x00000016109d7211 */ /* 0x000fe400000f0eff */
[----:B------:R-:W-:Y:S02]  /*1330*/  LEA.HI.X.SX32 R171, R6, R21, 0x1, P2 ;  /* 0x0000001506ab7211 */ /* 0x000fe400010f0eff */
[----:B------:R-:W-:Y:S02]  /*1340*/  LEA R144, P0, R19, R42, 0x1 ;  /* 0x0000002a13907211 */ /* 0x000fe400078008ff */
[----:B------:R-:W-:-:S02]  /*1350*/  LEA R6, R24, R5, 0x2 ;  /* 0x0000000518067211 */ /* 0x000fc400078e10ff */
[----:B------:R-:W-:Y:S02]  /*1360*/  LEA.HI.X.SX32 R173, R8, R21, 0x1, P1 ;  /* 0x0000001508ad7211 */ /* 0x000fe400008f0eff */
[-C--:B------:R-:W-:Y:S02]  /*1370*/  LEA R162, P1, R15, R42.reuse, 0x1 ;  /* 0x0000002a0fa27211 */ /* 0x080fe400078208ff */
[----:B------:R-:W-:Y:S02]  /*1380*/  LEA R146, P2, R18, R42, 0x1 ;  /* 0x0000002a12927211 */ /* 0x000fe400078408ff */
[----:B------:R-:W-:Y:S01]  /*1390*/  LEA.HI.X.SX32 R145, R19, R22, 0x1, P0 ;  /* 0x0000001613917211 */ /* 0x000fe200000f0eff */
[----:B------:R-:W-:Y:S01]  /*13a0*/  IMAD R19, R20, 0x90, RZ ;  /* 0x0000009014137824 */ /* 0x000fe200078e02ff */
[----:B------:R-:W-:Y:S02]  /*13b0*/  LEA R7, R24, R6, 0x2 ;  /* 0x0000000618077211 */ /* 0x000fe400078e10ff */
[----:B------:R-:W-:-:S02]  /*13c0*/  LOP3.LUT R17, R11, 0x30, RZ, 0xc0, !PT ;  /* 0x000000300b117812 */ /* 0x000fc400078ec0ff */
[-C--:B------:R-:W-:Y:S02]  /*13d0*/  LEA.HI.X.SX32 R163, R15, R22.reuse, 0x1, P1 ;  /* 0x000000160fa37211 */ /* 0x080fe400008f0eff */
[----:B------:R-:W-:Y:S02]  /*13e0*/  LEA.HI.X.SX32 R147, R18, R22, 0x1, P2 ;  /* 0x0000001612937211 */ /* 0x000fe400010f0eff */
[----:B------:R-:W-:Y:S02]  /*13f0*/  LEA.HI.X.SX32 R169, R14, R21, 0x1, P3 ;  /* 0x000000150ea97211 */ /* 0x000fe400018f0eff */
[-C--:B------:R-:W-:Y:S02]  /*1400*/  LEA R38, P1, R5, R42.reuse, 0x1 ;  /* 0x0000002a05267211 */ /* 0x080fe400078208ff */
[-C--:B------:R-:W-:Y:S02]  /*1410*/  LEA R40, P2, R6, R42.reuse, 0x1 ;  /* 0x0000002a06287211 */ /* 0x080fe400078408ff */
[----:B------:R-:W-:-:S02]  /*1420*/  LEA R42, P3, R7, R42, 0x1 ;  /* 0x0000002a072a7211 */ /* 0x000fc400078608ff */
[----:B------:R-:W-:Y:S02]  /*1430*/  LEA R17, R20, R17, 0x6 ;  /* 0x0000001114117211 */ /* 0x000fe400078e30ff */
[----:B------:R-:W-:Y:S02]  /*1440*/  LOP3.LUT R18, R19, 0x30, R10, 0x78, !PT ;  /* 0x0000003013127812 */ /* 0x000fe400078e780a */
[-C--:B------:R-:W-:Y:S02]  /*1450*/  LEA.HI.X.SX32 R39, R5, R22.reuse, 0x1, P1 ;  /* 0x0000001605277211 */ /* 0x080fe400008f0eff */
[-C--:B------:R-:W-:Y:S02]  /*1460*/  LEA.HI.X.SX32 R41, R6, R22.reuse, 0x1, P2 ;  /* 0x0000001606297211 */ /* 0x080fe400010f0eff */
[----:B------:R-:W-:Y:S02]  /*1470*/  LEA.HI.X.SX32 R43, R7, R22, 0x1, P3 ;  /* 0x00000016072b7211 */ /* 0x000fe400018f0eff */
[----:B------:R-:W-:-:S02]  /*1480*/  MOV R23, 0xff800000 ;  /* 0xff80000000177802 */ /* 0x000fc40000000f00 */
[----:B------:R-:W-:Y:S02]  /*1490*/  MOV R26, 0x3f800000 ;  /* 0x3f800000001a7802 */ /* 0x000fe40000000f00 */
[----:B------:R-:W-:Y:S02]  /*14a0*/  MOV R15, RZ ;  /* 0x000000ff000f7202 */ /* 0x000fe40000000f00 */
[----:B------:R-:W-:Y:S02]  /*14b0*/  MOV R8, RZ ;  /* 0x000000ff00087202 */ /* 0x000fe40000000f00 */
[----:B------:R-:W-:Y:S02]  /*14c0*/  MOV R5, RZ ;  /* 0x000000ff00057202 */ /* 0x000fe40000000f00 */
[----:B------:R-:W-:Y:S02]  /*14d0*/  MOV R24, 0x3f800000 ;  /* 0x3f80000000187802 */ /* 0x000fe40000000f00 */
[----:B------:R-:W-:-:S02]  /*14e0*/  MOV R22, 0x3f800000 ;  /* 0x3f80000000167802 */ /* 0x000fc40000000f00 */
[----:B------:R-:W-:Y:S02]  /*14f0*/  MOV R21, 0x3f800000 ;  /* 0x3f80000000157802 */ /* 0x000fe40000000f00 */
[----:B------:R-:W-:Y:S02]  /*1500*/  MOV R7, 0xff800000 ;  /* 0xff80000000077802 */ /* 0x000fe40000000f00 */
[----:B------:R-:W-:Y:S02]  /*1510*/  MOV R36, 0xff800000 ;  /* 0xff80000000247802 */ /* 0x000fe40000000f00 */
[----:B------:R-:W-:Y:S02]  /*1520*/  MOV R140, 0xff800000 ;  /* 0xff800000008c7802 */ /* 0x000fe40000000f00 */
[----:B------:R-:W-:Y:S02]  /*1530*/  LOP3.LUT R19, R17, 0x30, R10, 0x78, !PT ;  /* 0x0000003011137812 */ /* 0x000fe400078e780a */
[----:B------:R-:W-:-:S02]  /*1540*/  LOP3.LUT R20, R12, 0x40, RZ, 0x3c, !PT ;  /* 0x000000400c147812 */ /* 0x000fc400078e3cff */
[----:B------:R-:W-:Y:S02]  /*1550*/  LOP3.LUT R6, R18, 0x40, RZ, 0x3c, !PT ;  /* 0x0000004012067812 */ /* 0x000fe400078e3cff */
.L_x_1:
[----:B------:R-:W-:-:S04]  /*1560*/  IMAD.WIDE R28, R15, 0x2, R178 ;  /* 0x000000020f1c7825 */ /* 0x000fc800078e02b2 */
[C---:B------:R-:W-:Y:S02]  /*1570*/  IMAD.WIDE R32, R15.reuse, 0x2, R174 ;  /* 0x000000020f207825 */ /* 0x040fe400078e02ae */
[----:B------:R-:W2:Y:S02]  /*1580*/  LDG.E.U16 R29, [R28.64] ;  /* 0x000000041c1d7981 */ /* 0x000ea4000c1e1500 */
[C---:B------:R-:W-:Y:S02]  /*1590*/  IMAD.WIDE R44, R15.reuse, 0x2, R170 ;  /* 0x000000020f2c7825 */ /* 0x040fe400078e02aa */
[----:B------:R-:W3:Y:S02]  /*15a0*/  LDG.E.U16 R33, [R32.64] ;  /* 0x0000000420217981 */ /* 0x000ee4000c1e1500 */
[C---:B------:R-:W-:Y:S02]  /*15b0*/  IMAD.WIDE R46, R15.reuse, 0x2, R168 ;  /* 0x000000020f2e7825 */ /* 0x040fe400078e02a8 */
[----:B------:R-:W4:Y:S02]  /*15c0*/  LDG.E.U16 R45, [R44.64] ;  /* 0x000000042c2d7981 */ /* 0x000f24000c1e1500 */
[----:B------:R-:W-:-:S02]  /*15d0*/  IMAD.WIDE R16, R15, 0x2, R180 ;  /* 0x000000020f107825 */ /* 0x000fc400078e02b4 */
[----:B------:R-:W5:Y:S02]  /*15e0*/  LDG.E.U16 R47, [R46.64] ;  /* 0x000000042e2f7981 */ /* 0x000f64000c1e1500 */
[C---:B------:R-:W-:Y:S02]  /*15f0*/  IMAD.WIDE R30, R15.reuse, 0x2, R176 ;  /* 0x000000020f1e7825 */ /* 0x040fe400078e02b0 */
[----:B------:R0:W5:Y:S02]  /*1600*/  LDG.E.U16 R25, [R16.64] ;  /* 0x0000000410197981 */ /* 0x000164000c1e1500 */
[C---:B------:R-:W-:Y:S02]  /*1610*/  IMAD.WIDE R34, R15.reuse, 0x2, R172 ;  /* 0x000000020f227825 */ /* 0x040fe400078e02ac */
[----:B------:R1:W5:Y:S02]  /*1620*/  LDG.E.U16 R27, [R30.64] ;  /* 0x000000041e1b7981 */ /* 0x000364000c1e1500 */
[----:B------:R-:W-:-:S02]  /*1630*/  IMAD.WIDE R56, R15, 0x2, R166 ;  /* 0x000000020f387825 */ /* 0x000fc400078e02a6 */
[----:B------:R1:W5:Y:S04]  /*1640*/  LDG.E.U16 R37, [R34.64] ;  /* 0x0000000422257981 */ /* 0x000368000c1e1500 */
[----:B------:R1:W5:Y:S04]  /*1650*/  LDG.E.U16 R59, [R56.64] ;  /* 0x00000004383b7981 */ /* 0x000368000c1e1500 */
[----:B------:R-:W-:Y:S01]  /*1660*/  BAR.SYNC.DEFER_BLOCKING 0x0 ;  /* 0x0000000000007b1d */ /* 0x000fe20000010000 */
[----:B0-----:R-:W-:-:S04]  /*1670*/  IMAD.WIDE R16, R8, 0x2, R164 ;  /* 0x0000000208107825 */ /* 0x001fc800078e02a4 */
[----:B-1----:R-:W-:-:S04]  /*1680*/  IMAD.WIDE R30, R8, 0x2, R156 ;  /* 0x00000002081e7825 */ /* 0x002fc800078e029c */
[----:B------:R-:W-:-:S04]  /*1690*/  IMAD.WIDE R34, R8, 0x2, R144 ;  /* 0x0000000208227825 */ /* 0x000fc800078e0290 */
[----:B------:R-:W-:-:S04]  /*16a0*/  IMAD.WIDE R56, R8, 0x2, R40 ;  /* 0x0000000208387825 */ /* 0x000fc800078e0228 */
[C---:B------:R-:W-:Y:S01]  /*16b0*/  IMAD.WIDE R60, R8.reuse, 0x2, R38 ;  /* 0x00000002083c7825 */ /* 0x040fe200078e0226 */
[----:B--2---:R-:W-:Y:S04]  /*16c0*/  STS.U16 [R12+0x4200], R29 ;  /* 0x0042001d0c007388 */ /* 0x004fe80000000400 */
[----:B---3--:R-:W-:Y:S04]  /*16d0*/  STS.U16 [R12+0x4600], R33 ;  /* 0x004600210c007388 */ /* 0x008fe80000000400 */
[----:B----4-:R-:W-:Y:S04]  /*16e0*/  STS.U16 [R12+0x4a00], R45 ;  /* 0x004a002d0c007388 */ /* 0x010fe80000000400 */
[----:B-----5:R-:W-:Y:S04]  /*16f0*/  STS.U16 [R12+0x4c00], R47 ;  /* 0x004c002f0c007388 */ /* 0x020fe80000000400 */
[----:B------:R-:W-:Y:S04]  /*1700*/  STS.U16 [R12+0x4000], R25 ;  /* 0x004000190c007388 */ /* 0x000fe80000000400 */
[----:B------:R0:W-:Y:S04]  /*1710*/  STS.U16 [R12+0x4400], R27 ;  /* 0x0044001b0c007388 */ /* 0x0001e80000000400 */
[----:B------:R1:W-:Y:S04]  /*1720*/  STS.U16 [R12+0x4800], R37 ;  /* 0x004800250c007388 */ /* 0x0003e80000000400 */
[----:B------:R-:W-:Y:S04]  /*1730*/  STS.U16 [R12+0x4e00], R59 ;  /* 0x004e003b0c007388 */ /* 0x000fe80000000400 */
[----:B------:R-:W-:Y:S06]  /*1740*/  BAR.SYNC.DEFER_BLOCKING 0x0 ;  /* 0x0000000000007b1d */ /* 0x000fec0000010000 */
[----:B------:R-:W2:Y:S04]  /*1750*/  LDG.E.U16 R17, [R16.64] ;  /* 0x0000000410117981 */ /* 0x000ea8000c1e1500 */
[----:B0-----:R0:W3:Y:S04]  /*1760*/  LDG.E.U16 R27, [R30.64] ;  /* 0x000000041e1b7981 */ /* 0x0010e8000c1e1500 */
[----:B------:R4:W5:Y:S04]  /*1770*/  LDG.E.U16 R85, [R34.64] ;  /* 0x0000000422557981 */ /* 0x000968000c1e1500 */
[----:B------:R0:W5:Y:S04]  /*1780*/  LDG.E.U16 R141, [R56.64] ;  /* 0x00000004388d7981 */ /* 0x000168000c1e1500 */
[----:B------:R0:W5:Y:S01]  /*1790*/  LDG.E.U16 R87, [R60.64] ;  /* 0x000000043c577981 */ /* 0x000162000c1e1500 */
[----:B------:R-:W-:-:S03]  /*17a0*/  IMAD.WIDE R28, R8, 0x2, R162 ;  /* 0x00000002081c7825 */ /* 0x000fc600078e02a2 */
[----:B------:R-:W-:Y:S04]  /*17b0*/  LDSM.16.MT88.4 R148, [R13] ;  /* 0x000000000d94783b */ /* 0x000fe80000004200 */
[----:B------:R0:W5:Y:S04]  /*17c0*/  LDG.E.U16 R25, [R28.64] ;  /* 0x000000041c197981 */ /* 0x000168000c1e1500 */
[----:B------:R-:W4:Y:S04]  /*17d0*/  LDSM.16.M88.4 R44, [R19+0x4000] ;  /* 0x00400000132c783b */ /* 0x000f280000000200 */
[----:B------:R-:W4:Y:S04]  /*17e0*/  LDSM.16.M88.4 R80, [R19+0x4200] ;  /* 0x004200001350783b */ /* 0x000f280000000200 */
[----:B------:R-:W4:Y:S04]  /*17f0*/  LDSM.16.M88.4 R76, [R19+0x4400] ;  /* 0x00440000134c783b */ /* 0x000f280000000200 */
[----:B------:R-:W4:Y:S04]  /*1800*/  LDSM.16.M88.4 R116, [R19+0x4600] ;  /* 0x004600001374783b */ /* 0x000f280000000200 */
[----:B------:R-:W4:Y:S04]  /*1810*/  LDSM.16.M88.4 R72, [R19+0x4800] ;  /* 0x004800001348783b */ /* 0x000f280000000200 */
[----:B0-----:R-:W0:Y:S04]  /*1820*/  LDSM.16.M88.4 R56, [R19+0x4a00] ;  /* 0x004a00001338783b */ /* 0x001e280000000200 */
[----:B------:R-:W-:Y:S04]  /*1830*/  LDSM.16.M88.4 R104, [R19+0x4c00] ;  /* 0x004c00001368783b */ /* 0x000fe80000000200 */
[----:B------:R-:W-:Y:S01]  /*1840*/  LDSM.16.M88.4 R28, [R19+0x4e00] ;  /* 0x004e0000131c783b */ /* 0x000fe20000000200 */
[----:B------:R-:W-:-:S03]  /*1850*/  IMAD.WIDE R32, R8, 0x2, R146 ;  /* 0x0000000208207825 */ /* 0x000fc600078e0292 */
[----:B------:R-:W0:Y:S01]  /*1860*/  LDSM.16.MT88.4 R68, [R13+0x2000] ;  /* 0x002000000d44783b */ /* 0x000e220000004200 */
[----:B------:R-:W-:-:S03]  /*1870*/  IMAD.WIDE R62, R8, 0x2, R42 ;  /* 0x00000002083e7825 */ /* 0x000fc600078e022a */
[----:B-1----:R4:W5:Y:S04]  /*1880*/  LDG.E.U16 R37, [R32.64] ;  /* 0x0000000420257981 */ /* 0x002968000c1e1500 */
[----:B------:R0:W5:Y:S04]  /*1890*/  LDG.E.U16 R143, [R62.64] ;  /* 0x000000043e8f7981 */ /* 0x000168000c1e1500 */
[----:B------:R-:W1:Y:S04]  /*18a0*/  LDSM.16.MT88.4 R136, [R13+0x100] ;  /* 0x000100000d88783b */ /* 0x000e680000004200 */
[----:B------:R-:W0:Y:S04]  /*18b0*/  LDSM.16.MT88.4 R96, [R13+0x2100] ;  /* 0x002100000d60783b */ /* 0x000e280000004200 */
[----:B------:R-:W-:Y:S01]  /*18c0*/  BAR.SYNC.DEFER_BLOCKING 0x0 ;  /* 0x0000000000007b1d */ /* 0x000fe20000010000 */
[C---:B----4-:R-:W-:Y:S08]  /*18d0*/  HMMA.16816.F32 R32, R148.reuse, R44, RZ ;  /* 0x0000002c9420723c */ /* 0x050ff000000018ff */
[C---:B------:R-:W-:Y:S08]  /*18e0*/  HMMA.16816.F32 R124, R148.reuse, R80, RZ ;  /* 0x00000050947c723c */ /* 0x040ff000000018ff */
[C---:B------:R-:W-:Y:S08]  /*18f0*/  HMMA.16816.F32 R128, R148.reuse, R76, RZ ;  /* 0x0000004c9480723c */ /* 0x040ff000000018ff */
[C---:B------:R-:W-:Y:S08]  /*1900*/  HMMA.16816.F32 R92, R148.reuse, R116, RZ ;  /* 0x00000074945c723c */ /* 0x040ff000000018ff */
[C---:B------:R-:W-:Y:S08]  /*1910*/  HMMA.16816.F32 R100, R148.reuse, R72, RZ ;  /* 0x000000489464723c */ /* 0x040ff000000018ff */
[----:B0-----:R-:W-:Y:S08]  /*1920*/  HMMA.16816.F32 R60, R148, R56, RZ ;  /* 0x00000038943c723c */ /* 0x001ff000000018ff */
[C---:B------:R-:W-:Y:S08]  /*1930*/  HMMA.16816.F32 R32, R68.reuse, R46, R32 ;  /* 0x0000002e4420723c */ /* 0x040ff00000001820 */
[C---:B------:R-:W-:Y:S08]  /*1940*/  HMMA.16816.F32 R124, R68.reuse, R82, R124 ;  /* 0x00000052447c723c */ /* 0x040ff0000000187c */
[C---:B------:R-:W-:Y:S08]  /*1950*/  HMMA.16816.F32 R128, R68.reuse, R78, R128 ;  /* 0x0000004e4480723c */ /* 0x040ff00000001880 */
[C---:B------:R-:W-:Y:S08]  /*1960*/  HMMA.16816.F32 R92, R68.reuse, R118, R92 ;  /* 0x00000076445c723c */ /* 0x040ff0000000185c */
[C---:B------:R-:W-:Y:S08]  /*1970*/  HMMA.16816.F32 R100, R68.reuse, R74, R100 ;  /* 0x0000004a4464723c */ /* 0x040ff00000001864 */
[----:B------:R-:W-:Y:S01]  /*1980*/  HMMA.16816.F32 R60, R68, R58, R60 ;  /* 0x0000003a443c723c */ /* 0x000fe2000000183c */
[----:B--2---:R-:W-:Y:S04]  /*1990*/  STS.U16 [R12+0x4000], R17 ;  /* 0x004000110c007388 */ /* 0x004fe80000000400 */
[----:B---3--:R-:W-:Y:S04]  /*19a0*/  STS.U16 [R12+0x4400], R27 ;  /* 0x0044001b0c007388 */ /* 0x008fe80000000400 */
[----:B-----5:R-:W-:Y:S04]  /*19b0*/  STS.U16 [R12+0x4800], R85 ;  /* 0x004800550c007388 */ /* 0x020fe80000000400 */
[----:B------:R-:W-:Y:S04]  /*19c0*/  STS.U16 [R12+0x4c00], R141 ;  /* 0x004c008d0c007388 */ /* 0x000fe80000000400 */
[----:B------:R0:W-:Y:S02]  /*19d0*/  STS.U16 [R20+0x4a00], R87 ;  /* 0x004a005714007388 */ /* 0x0001e40000000400 */
[C---:B0-----:R-:W-:Y:S08]  /*19e0*/  HMMA.16816.F32 R84, R148.reuse, R104, RZ ;  /* 0x000000689454723c */ /* 0x041ff000000018ff */
[----:B------:R-:W-:Y:S11]  /*19f0*/  HMMA.16816.F32 R148, R148, R28, RZ ;  /* 0x0000001c9494723c */ /* 0x000ff600000018ff */
[----:B------:R-:W-:Y:S05]  /*1a00*/  @!UPT UIADD3 URZ, URZ, URZ, URZ ;  /* 0x0000003f3f3ff290 */ /* 0x000fea000fffe03f */
[C---:B------:R-:W-:Y:S08]  /*1a10*/  HMMA.16816.F32 R84, R68.reuse, R106, R84 ;  /* 0x0000006a4454723c */ /* 0x040ff00000001854 */
[----:B------:R-:W-:Y:S08]  /*1a20*/  HMMA.16816.F32 R68, R68, R30, R148 ;  /* 0x0000001e4444723c */ /* 0x000ff00000001894 */
[----:B-1----:R-:W-:Y:S11]  /*1a30*/  HMMA.16816.F32 R148, R136, R44, RZ ;  /* 0x0000002c8894723c */ /* 0x002ff600000018ff */
[----:B------:R-:W-:Y:S11]  /*1a40*/  @!UPT UIADD3 URZ, URZ, URZ, URZ ;  /* 0x0000003f3f3ff290 */ /* 0x000ff6000fffe03f */
[----:B------:R-:W-:Y:S02]  /*1a50*/  @!UPT UIADD3 URZ, URZ, URZ, URZ ;  /* 0x0000003f3f3ff290 */ /* 0x000fe4000fffe03f */
[----:B------:R-:W-:Y:S08]  /*1a60*/  HMMA.16816.F32 R44, R96, R46, R148 ;  /* 0x0000002e602c723c */ /* 0x000ff00000001894 */
[----:B------:R-:W-:Y:S11]  /*1a70*/  HMMA.16816.F32 R148, R136, R80, RZ ;  /* 0x000000508894723c */ /* 0x000ff600000018ff */
        /* <DEDUP_REMOVED lines=11> */
[----:B------:R-:W-:Y:S01]  /*1b30*/  HMMA.16816.F32 R148, R136, R72, RZ ;  /* 0x000000488894723c */ /* 0x000fe200000018ff */
[----:B------:R-:W-:Y:S02]  /*1b40*/  FMUL R14, R32, c[0x0][0x188] ;  /* 0x00006200200e7a20 */ /* 0x000fe40000400000 */
[----:B------:R-:W-:Y:S11]  /*1b50*/  FMUL R17, R33, c[0x0][0x188] ;  /* 0x0000620021117a20 */ /* 0x000ff60000400000 */
[----:B------:R-:W-:Y:S10]  /*1b60*/  @!UPT UIADD3 URZ, URZ, URZ, URZ ;  /* 0x0000003f3f3ff290 */ /* 0x000ff4000fffe03f */
[----:B------:R-:W-:Y:S08]  /*1b70*/  HMMA.16816.F32 R72, R96, R74, R148 ;  /* 0x0000004a6048723c */ /* 0x000ff00000001894 */
[----:B------:R-:W-:Y:S01]  /*1b80*/  HMMA.16816.F32 R148, R136, R56, RZ ;  /* 0x000000388894723c */ /* 0x000fe200000018ff */
[----:B------:R0:W-:Y:S01]  /*1b90*/  STS.U16 [R20+0x4200], R25 ;  /* 0x0042001914007388 */ /* 0x0001e20000000400 */
[----:B------:R-:W-:Y:S01]  /*1ba0*/  FMNMX R27, R14, R17, !PT ;  /* 0x000000110e1b7209 */ /* 0x000fe20007800000 */
[----:B------:R-:W-:-:S02]  /*1bb0*/  FMUL R14, R34, c[0x0][0x188] ;  /* 0x00006200220e7a20 */ /* 0x000fc40000400000 */
[----:B------:R-:W-:Y:S02]  /*1bc0*/  FMUL R17, R35, c[0x0][0x188] ;  /* 0x0000620023117a20 */ /* 0x000fe40000400000 */
[----:B------:R-:W-:Y:S02]  /*1bd0*/  FMUL R16, R44, c[0x0][0x188] ;  /* 0x000062002c107a20 */ /* 0x000fe40000400000 */
[----:B0-----:R-:W-:-:S05]  /*1be0*/  FMUL R25, R45, c[0x0][0x188] ;  /* 0x000062002d197a20 */ /* 0x001fca0000400000 */
[----:B------:R-:W-:Y:S01]  /*1bf0*/  FMNMX R25, R16, R25, !PT ;  /* 0x0000001910197209 */ /* 0x000fe20007800000 */
[----:B------:R-:W-:-:S09]  /*1c00*/  FMUL R16, R46, c[0x0][0x188] ;  /* 0x000062002e107a20 */ /* 0x000fd20000400000 */
[----:B------:R-:W-:Y:S08]  /*1c10*/  HMMA.16816.F32 R56, R96, R58, R148 ;  /* 0x0000003a6038723c */ /* 0x000ff00000001894 */
[C---:B------:R-:W-:Y:S08]  /*1c20*/  HMMA.16816.F32 R148, R136.reuse, R104, RZ ;  /* 0x000000688894723c */ /* 0x040ff000000018ff */
[----:B------:R-:W-:Y:S07]  /*1c30*/  HMMA.16816.F32 R136, R136, R28, RZ ;  /* 0x0000001c8888723c */ /* 0x000fee00000018ff */
[----:B------:R-:W-:Y:S01]  /*1c40*/  FMNMX R29, R14, R17, !PT ;  /* 0x000000110e1d7209 */ /* 0x000fe20007800000 */
[----:B------:R-:W-:-:S02]  /*1c50*/  FMUL R17, R47, c[0x0][0x188] ;  /* 0x000062002f117a20 */ /* 0x000fc40000400000 */
[----:B------:R-:W-:-:S03]  /*1c60*/  FMUL R14, R124, c[0x0][0x188] ;  /* 0x000062007c0e7a20 */ /* 0x000fc60000400000 */
[----:B------:R-:W-:Y:S01]  /*1c70*/  FMNMX R17, R16, R17, !PT ;  /* 0x0000001110117209 */ /* 0x000fe20007800000 */
[----:B------:R-:W-:Y:S01]  /*1c80*/  FMUL R16, R80, c[0x0][0x188] ;  /* 0x0000620050107a20 */ /* 0x000fe20000400000 */
[----:B------:R-:W-:Y:S01]  /*1c90*/  FMNMX R27, R14, R27, !PT ;  /* 0x0000001b0e1b7209 */ /* 0x000fe20007800000 */
        /* <DEDUP_REMOVED lines=63> */
[----:B------:R-:W-:-:S03]  /*2090*/  FMNMX R29, R14, R29, !PT ;  /* 0x0000001d0e1d7209 */ /* 0x000fc60007800000 */
[----:B------:R-:W0:Y:S01]  /*20a0*/  SHFL.BFLY PT, R28, R27, 0x2, 0x1f ;  /* 0x0c401f001b1c7f89 */ /* 0x000e2200000e0000 */
[----:B------:R-:W-:Y:S01]  /*20b0*/  FMUL R14, R63, c[0x0][0x188] ;  /* 0x000062003f0e7a20 */ /* 0x000fe20000400000 */
[----:B------:R-:W-:Y:S01]  /*20c0*/  FMNMX R25, R16, R25, !PT ;  /* 0x0000001910197209 */ /* 0x000fe20007800000 */
[----:B------:R-:W-:-:S03]  /*20d0*/  FMUL R16, R119, c[0x0][0x188] ;  /* 0x0000620077107a20 */ /* 0x000fc60000400000 */
[----:B------:R-:W-:Y:S01]  /*20e0*/  FMNMX R29, R14, R29, !PT ;  /* 0x0000001d0e1d7209 */ /* 0x000fe20007800000 */
[----:B------:R-:W-:Y:S01]  /*20f0*/  FMUL R14, R86, c[0x0][0x188] ;  /* 0x00006200560e7a20 */ /* 0x000fe20000400000 */
[----:B------:R-:W-:Y:S01]  /*2100*/  FMNMX R17, R16, R17, !PT ;  /* 0x0000001110117209 */ /* 0x000fe20007800000 */
[----:B------:R-:W-:Y:S01]  /*2110*/  HMMA.16816.F32 R104, R96, R106, R148 ;  /* 0x0000006a6068723c */ /* 0x000fe20000001894 */
[----:B------:R-:W-:Y:S02]  /*2120*/  FMUL R16, R72, c[0x0][0x188] ;  /* 0x0000620048107a20 */ /* 0x000fe40000400000 */
[----:B------:R-:W-:Y:S01]  /*2130*/  FMNMX R29, R14, R29, !PT ;  /* 0x0000001d0e1d7209 */ /* 0x000fe20007800000 */
[----:B------:R-:W-:Y:S02]  /*2140*/  FMUL R14, R87, c[0x0][0x188] ;  /* 0x00006200570e7a20 */ /* 0x000fe40000400000 */
[----:B------:R-:W-:Y:S01]  /*2150*/  FMNMX R25, R16, R25, !PT ;  /* 0x0000001910197209 */ /* 0x000fe20007800000 */
[----:B------:R-:W-:-:S02]  /*2160*/  FMUL R16, R73, c[0x0][0x188] ;  /* 0x0000620049107a20 */ /* 0x000fc40000400000 */
[----:B------:R-:W-:Y:S01]  /*2170*/  FMNMX R29, R14, R29, !PT ;  /* 0x0000001d0e1d7209 */ /* 0x000fe20007800000 */
[----:B------:R-:W-:Y:S01]  /*2180*/  FMUL R14, R70, c[0x0][0x188] ;  /* 0x00006200460e7a20 */ /* 0x000fe20000400000 */
[----:B------:R-:W-:Y:S01]  /*2190*/  HMMA.16816.F32 R96, R96, R30, R136 ;  /* 0x0000001e6060723c */ /* 0x000fe20000001888 */
[----:B------:R-:W-:Y:S01]  /*21a0*/  FMNMX R25, R16, R25, !PT ;  /* 0x0000001910197209 */ /* 0x000fe20007800000 */
[----:B------:R-:W-:Y:S01]  /*21b0*/  FMUL R16, R56, c[0x0][0x188] ;  /* 0x0000620038107a20 */ /* 0x000fe20000400000 */
[----:B0-----:R-:W-:Y:S02]  /*21c0*/  FMNMX R28, R27, R28, !PT ;  /* 0x0000001c1b1c7209 */ /* 0x001fe40007800000 */
[----:B------:R-:W-:Y:S01]  /*21d0*/  FMNMX R29, R14, R29, !PT ;  /* 0x0000001d0e1d7209 */ /* 0x000fe20007800000 */
[----:B------:R-:W-:Y:S01]  /*21e0*/  FMUL R14, R71, c[0x0][0x188] ;  /* 0x00006200470e7a20 */ /* 0x000fe20000400000 */
[----:B------:R-:W-:Y:S01]  /*21f0*/  FMNMX R25, R16, R25, !PT ;  /* 0x0000001910197209 */ /* 0x000fe20007800000 */
[----:B------:R-:W0:Y:S01]  /*2200*/  SHFL.BFLY PT, R31, R28, 0x1, 0x1f ;  /* 0x0c201f001c1f7f89 */ /* 0x000e2200000e0000 */
[----:B------:R-:W-:-:S02]  /*2210*/  FMUL R16, R57, c[0x0][0x188] ;  /* 0x0000620039107a20 */ /* 0x000fc40000400000 */
[----:B------:R-:W-:Y:S01]  /*2220*/  FMNMX R29, R14, R29, !PT ;  /* 0x0000001d0e1d7209 */ /* 0x000fe20007800000 */
[----:B------:R-:W-:Y:S02]  /*2230*/  FMUL R14, R74, c[0x0][0x188] ;  /* 0x000062004a0e7a20 */ /* 0x000fe40000400000 */
[----:B------:R-:W-:Y:S01]  /*2240*/  FMNMX R25, R16, R25, !PT ;  /* 0x0000001910197209 */ /* 0x000fe20007800000 */
[----:B------:R-:W-:Y:S02]  /*2250*/  FMUL R16, R104, c[0x0][0x188] ;  /* 0x0000620068107a20 */ /* 0x000fe40000400000 */
[----:B------:R-:W-:Y:S01]  /*2260*/  FMNMX R17, R14, R17, !PT ;  /* 0x000000110e117209 */ /* 0x000fe20007800000 */
[----:B------:R-:W-:Y:S02]  /*2270*/  FMUL R14, R75, c[0x0][0x188] ;  /* 0x000062004b0e7a20 */ /* 0x000fe40000400000 */
[----:B------:R-:W-:Y:S01]  /*2280*/  FMNMX R25, R16, R25, !PT ;  /* 0x0000001910197209 */ /* 0x000fe20007800000 */
[----:B------:R-:W-:-:S02]  /*2290*/  FMUL R16, R105, c[0x0][0x188] ;  /* 0x0000620069107a20 */ /* 0x000fc40000400000 */
[----:B------:R-:W-:Y:S01]  /*22a0*/  FMNMX R17, R14, R17, !PT ;  /* 0x000000110e117209 */ /* 0x000fe20007800000 */
[----:B------:R-:W-:Y:S02]  /*22b0*/  FMUL R14, R58, c[0x0][0x188] ;  /* 0x000062003a0e7a20 */ /* 0x000fe40000400000 */
[----:B------:R-:W-:Y:S01]  /*22c0*/  FMNMX R27, R16, R25, !PT ;  /* 0x00000019101b7209 */ /* 0x000fe20007800000 */
[----:B------:R-:W-:Y:S02]  /*22d0*/  FMUL R16, R96, c[0x0][0x188] ;  /* 0x0000620060107a20 */ /* 0x000fe40000400000 */
[----:B------:R-:W-:Y:S01]  /*22e0*/  FMNMX R17, R14, R17, !PT ;  /* 0x000000110e117209 */ /* 0x000fe20007800000 */
[----:B------:R-:W-:Y:S01]  /*22f0*/  FMUL R14, R59, c[0x0][0x188] ;  /* 0x000062003b0e7a20 */ /* 0x000fe20000400000 */
[----:B0-----:R-:W-:Y:S02]  /*2300*/  FMNMX R136, R28, R31, !PT ;  /* 0x0000001f1c887209 */ /* 0x001fe40007800000 */
[----:B------:R-:W-:Y:S01]  /*2310*/  FMNMX R28, R16, R27, !PT ;  /* 0x0000001b101c7209 */ /* 0x000fe20007800000 */
[----:B------:R-:W-:Y:S01]  /*2320*/  FMUL R16, R106, c[0x0][0x188] ;  /* 0x000062006a107a20 */ /* 0x000fe20000400000 */
[----:B------:R-:W-:Y:S01]  /*2330*/  FMNMX R25, R14, R17, !PT ;  /* 0x000000110e197209 */ /* 0x000fe20007800000 */
[----:B------:R-:W-:-:S03]  /*2340*/  FMUL R17, R97, c[0x0][0x188] ;  /* 0x0000620061117a20 */ /* 0x000fc60000400000 */
[----:B------:R-:W-:Y:S01]  /*2350*/  FMNMX R25, R16, R25, !PT ;  /* 0x0000001910197209 */ /* 0x000fe20007800000 */
[----:B------:R-:W-:Y:S01]  /*2360*/  FMUL R16, R107, c[0x0][0x188] ;  /* 0x000062006b107a20 */ /* 0x000fe20000400000 */
[----:B------:R-:W0:Y:S01]  /*2370*/  SHFL.BFLY PT, R30, R29, 0x2, 0x1f ;  /* 0x0c401f001d1e7f89 */ /* 0x000e2200000e0000 */
[----:B------:R-:W-:Y:S02]  /*2380*/  FMNMX R14, R136, R23, !PT ;  /* 0x00000017880e7209 */ /* 0x000fe40007800000 */
[----:B------:R-:W-:Y:S02]  /*2390*/  FMNMX R17, R17, R28, !PT ;  /* 0x0000001c11117209 */ /* 0x000fe40007800000 */
[----:B------:R-:W-:Y:S01]  /*23a0*/  FMNMX R25, R16, R25, !PT ;  /* 0x0000001910197209 */ /* 0x000fe20007800000 */
[----:B------:R-:W-:Y:S02]  /*23b0*/  FMUL R16, R98, c[0x0][0x188] ;  /* 0x0000620062107a20 */ /* 0x000fe40000400000 */
[----:B------:R-:W-:-:S02]  /*23c0*/  FFMA R27, R32, c[0x0][0x188], -R14 ;  /* 0x00006200201b7a23 */ /* 0x000fc4000000080e */
[----:B------:R-:W1:Y:S01]  /*23d0*/  SHFL.BFLY PT, R32, R17, 0x2, 0x1f ;  /* 0x0c401f0011207f89 */ /* 0x000e6200000e0000 */
[----:B------:R-:W-:Y:S01]  /*23e0*/  FMNMX R25, R16, R25, !PT ;  /* 0x0000001910197209 */ /* 0x000fe20007800000 */
[----:B------:R-:W-:-:S05]  /*23f0*/  FMUL R16, R99, c[0x0][0x188] ;  /* 0x0000620063107a20 */ /* 0x000fca0000400000 */
[----:B------:R-:W-:Y:S01]  /*2400*/  FMNMX R28, R16, R25, !PT ;  /* 0x00000019101c7209 */ /* 0x000fe20007800000 */
[----:B------:R-:W-:-:S04]  /*2410*/  FADD R25, -R14, R23 ;  /* 0x000000170e197221 */ /* 0x000fc80000000100 */
[----:B------:R-:W2:Y:S01]  /*2420*/  SHFL.BFLY PT, R23, R28, 0x2, 0x1f ;  /* 0x0c401f001c177f89 */ /* 0x000ea200000e0000 */
[----:B0-----:R-:W-:-:S05]  /*2430*/  FMNMX R30, R29, R30, !PT ;  /* 0x0000001e1d1e7209 */ /* 0x001fca0007800000 */
[----:B------:R-:W0:Y:S01]  /*2440*/  SHFL.BFLY PT, R29, R30, 0x1, 0x1f ;  /* 0x0c201f001e1d7f89 */ /* 0x000e2200000e0000 */
[----:B-1----:R-:W-:Y:S01]  /*2450*/  FMNMX R32, R17, R32, !PT ;  /* 0x0000002011207209 */ /* 0x002fe20007800000 */
[----:B------:R-:W-:-:S04]  /*2460*/  FMUL R31, R27, 1.4426950216293334961 ;  /* 0x3fb8aa3b1b1f7820 */ /* 0x000fc80000400000 */
[----:B------:R-:W1:Y:S01]  /*2470*/  SHFL.BFLY PT, R17, R32, 0x1, 0x1f ;  /* 0x0c201f0020117f89 */ /* 0x000e6200000e0000 */
[----:B------:R-:W-:-:S03]  /*2480*/  FFMA R124, R124, c[0x0][0x188], -R14 ;  /* 0x000062007c7c7a23 */ /* 0x000fc6000000080e */
[----:B------:R3:W-:Y:S01]  /*2490*/  STS.U16 [R20+0x4600], R37 ;  /* 0x0046002514007388 */ /* 0x0007e20000000400 */
[----:B------:R-:W-:Y:S02]  /*24a0*/  FFMA R33, R33, c[0x0][0x188], -R14 ;  /* 0x0000620021217a23 */ /* 0x000fe4000000080e */
[----:B------:R-:W-:Y:S01]  /*24b0*/  FMUL R27, R124, 1.4426950216293334961 ;  /* 0x3fb8aa3b7c1b7820 */ /* 0x000fe20000400000 */
[----:B---3--:R2:W-:Y:S01]  /*24c0*/  MUFU.EX2 R37, R31 ;  /* 0x0000001f00257308 */ /* 0x0085e20000000800 */
[----:B------:R-:W-:Y:S01]  /*24d0*/  FMUL R33, R33, 1.4426950216293334961 ;  /* 0x3fb8aa3b21217820 */ /* 0x000fe20000400000 */
[----:B--2---:R-:W-:-:S05]  /*24e0*/  FMNMX R31, R28, R23, !PT ;  /* 0x000000171c1f7209 */ /* 0x004fca0007800000 */
[----:B------:R-:W2:Y:S01]  /*24f0*/  SHFL.BFLY PT, R124, R31, 0x1, 0x1f ;  /* 0x0c201f001f7c7f89 */ /* 0x000ea200000e0000 */
[----:B0-----:R-:W-:Y:S01]  /*2500*/  FMNMX R16, R30, R29, !PT ;  /* 0x0000001d1e107209 */ /* 0x001fe20007800000 */
[----:B------:R0:W3:Y:S01]  /*2510*/  MUFU.EX2 R136, R33 ;  /* 0x0000002100887308 */ /* 0x0000e20000000800 */
[----:B-1----:R-:W-:Y:S02]  /*2520*/  FMNMX R17, R32, R17, !PT ;  /* 0x0000001120117209 */ /* 0x002fe40007800000 */
[----:B------:R-:W-:Y:S01]  /*2530*/  FMNMX R16, R16, R7, !PT ;  /* 0x0000000710107209 */ /* 0x000fe20007800000 */
[----:B------:R-:W-:Y:S01]  /*2540*/  STS.U16 [R20+0x4e00], R143 ;  /* 0x004e008f14007388 */ /* 0x000fe20000000400 */
[----:B------:R-:W-:Y:S01]  /*2550*/  FMNMX R17, R17, R36, !PT ;  /* 0x0000002411117209 */ /* 0x000fe20007800000 */
[----:B------:R-:W-:Y:S02]  /*2560*/  FFMA R125, R125, c[0x0][0x188], -R14 ;  /* 0x000062007d7d7a23 */ /* 0x000fe4000000080e */
[----:B------:R-:W-:-:S02]  /*2570*/  FFMA R34, R34, c[0x0][0x188], -R16 ;  /* 0x0000620022227a23 */ /* 0x000fc40000000810 */
[----:B0-----:R-:W-:Y:S02]  /*2580*/  FFMA R33, R80, c[0x0][0x188], -R17 ;  /* 0x0000620050217a23 */ /* 0x001fe40000000811 */
[----:B------:R-:W-:Y:S02]  /*2590*/  FMUL R34, R34, 1.4426950216293334961 ;  /* 0x3fb8aa3b22227820 */ /* 0x000fe40000400000 */
[----:B------:R-:W-:Y:S02]  /*25a0*/  FMUL R30, R125, 1.4426950216293334961 ;  /* 0x3fb8aa3b7d1e7820 */ /* 0x000fe40000400000 */
[----:B------:R0:W-:Y:S01]  /*25b0*/  MUFU.EX2 R125, R34 ;  /* 0x00000022007d7308 */ /* 0x0001e20000000800 */
[----:B---3--:R-:W-:Y:S01]  /*25c0*/  F2FP.PACK_AB R80, R136, R37 ;  /* 0x000000258850723e */ /* 0x008fe200000000ff */
[----:B------:R-:W-:Y:S02]  /*25d0*/  FFMA R35, R35, c[0x0][0x188], -R16 ;  /* 0x0000620023237a23 */ /* 0x000fe40000000810 */
[----:B0-----:R-:W-:-:S02]  /*25e0*/  FADD R34, R37, R136 ;  /* 0x0000008825227221 */ /* 0x001fc40000000000 */
[----:B------:R-:W-:Y:S01]  /*25f0*/  FMUL R136, R33, 1.4426950216293334961 ;  /* 0x3fb8aa3b21887820 */ /* 0x000fe20000400000 */
[----:B--2---:R-:W-:-:S04]  /*2600*/  FMNMX R33, R31, R124, !PT ;  /* 0x0000007c1f217209 */ /* 0x004fc80007800000 */
[----:B------:R-:W-:Y:S01]  /*2610*/  FMNMX R33, R33, R140, !PT ;  /* 0x0000008c21217209 */ /* 0x000fe20007800000 */
[----:B------:R-:W-:Y:S02]  /*2620*/  FMUL R35, R35, 1.4426950216293334961 ;  /* 0x3fb8aa3b23237820 */ /* 0x000fe40000400000 */
[----:B------:R-:W-:Y:S02]  /*2630*/  FADD R7, -R16, R7 ;  /* 0x0000000710077221 */ /* 0x000fe40000000100 */
[--C-:B------:R-:W-:Y:S02]  /*2640*/  FFMA R44, R44, c[0x0][0x188], -R17.reuse ;  /* 0x000062002c2c7a23 */ /* 0x100fe40000000811 */
[----:B------:R-:W-:Y:S02]  /*2650*/  FFMA R45, R45, c[0x0][0x188], -R17 ;  /* 0x000062002d2d7a23 */ /* 0x000fe40000000811 */
[----:B------:R-:W-:Y:S02]  /*2660*/  FADD R31, -R17, R36 ;  /* 0x00000024111f7221 */ /* 0x000fe40000000100 */
[----:B------:R-:W-:Y:S01]  /*2670*/  FFMA R46, R46, c[0x0][0x188], -R33 ;  /* 0x000062002e2e7a23 */ /* 0x000fe20000000821 */
[----:B------:R0:W1:Y:S01]  /*2680*/  MUFU.EX2 R138, R35 ;  /* 0x00000023008a7308 */ /* 0x0000620000000800 */
[----:B------:R-:W-:-:S02]  /*2690*/  FMUL R23, R7, 1.4426950216293334961 ;  /* 0x3fb8aa3b07177820 */ /* 0x000fc40000400000 */
[----:B------:R-:W-:Y:S02]  /*26a0*/  FMUL R7, R44, 1.4426950216293334961 ;  /* 0x3fb8aa3b2c077820 */ /* 0x000fe40000400000 */
[----:B------:R-:W-:Y:S02]  /*26b0*/  FMUL R32, R45, 1.4426950216293334961 ;  /* 0x3fb8aa3b2d207820 */ /* 0x000fe40000400000 */
[--C-:B------:R-:W-:Y:S02]  /*26c0*/  FFMA R124, R47, c[0x0][0x188], -R33.reuse ;  /* 0x000062002f7c7a23 */ /* 0x100fe40000000821 */
[----:B0-----:R-:W-:Y:S02]  /*26d0*/  FMUL R35, R31, 1.4426950216293334961 ;  /* 0x3fb8aa3b1f237820 */ /* 0x001fe40000400000 */
[----:B------:R-:W-:Y:S01]  /*26e0*/  FMUL R31, R46, 1.4426950216293334961 ;  /* 0x3fb8aa3b2e1f7820 */ /* 0x000fe20000400000 */
[----:B------:R-:W-:Y:S01]  /*26f0*/  BAR.SYNC.DEFER_BLOCKING 0x0 ;  /* 0x0000000000007b1d */ /* 0x000fe20000010000 */
[----:B------:R-:W-:-:S02]  /*2700*/  FFMA R82, R82, c[0x0][0x188], -R33 ;  /* 0x0000620052527a23 */ /* 0x000fc40000000821 */
[--C-:B------:R-:W-:Y:S02]  /*2710*/  FFMA R126, R126, c[0x0][0x188], -R16.reuse ;  /* 0x000062007e7e7a23 */ /* 0x100fe40000000810 */
[----:B------:R-:W-:Y:S02]  /*2720*/  FMUL R137, R82, 1.4426950216293334961 ;  /* 0x3fb8aa3b52897820 */ /* 0x000fe40000400000 */
[----:B------:R-:W-:Y:S02]  /*2730*/  FFMA R127, R127, c[0x0][0x188], -R16 ;  /* 0x000062007f7f7a23 */ /* 0x000fe40000000810 */
[----:B------:R-:W-:Y:S02]  /*2740*/  FFMA R81, R81, c[0x0][0x188], -R17 ;  /* 0x0000620051517a23 */ /* 0x000fe40000000811 */
[----:B------:R-:W-:Y:S02]  /*2750*/  FADD R82, -R33, R140 ;  /* 0x0000008c21527221 */ /* 0x000fe40000000100 */
[----:B------:R-:W-:Y:S01]  /*2760*/  FFMA R83, R83, c[0x0][0x188], -R33 ;  /* 0x0000620053537a23 */ /* 0x000fe20000000821 */
[----:B------:R-:W0:Y:S01]  /*2770*/  LDSM.16.M88.4 R44, [R18+0x4000] ;  /* 0x00400000122c783b */ /* 0x000e220000000200 */
[----:B------:R-:W-:-:S02]  /*2780*/  FMUL R25, R25, 1.4426950216293334961 ;  /* 0x3fb8aa3b19197820 */ /* 0x000fc40000400000 */
[----:B------:R-:W-:Y:S02]  /*2790*/  FMUL R29, R126, 1.4426950216293334961 ;  /* 0x3fb8aa3b7e1d7820 */ /* 0x000fe40000400000 */
[----:B------:R-:W-:Y:S02]  /*27a0*/  FMUL R28, R127, 1.4426950216293334961 ;  /* 0x3fb8aa3b7f1c7820 */ /* 0x000fe40000400000 */
[----:B------:R-:W-:Y:S02]  /*27b0*/  FMUL R37, R81, 1.4426950216293334961 ;  /* 0x3fb8aa3b51257820 */ /* 0x000fe40000400000 */
[----:B------:R-:W-:Y:S02]  /*27c0*/  FMUL R140, R82, 1.4426950216293334961 ;  /* 0x3fb8aa3b528c7820 */ /* 0x000fe40000400000 */
[----:B------:R-:W-:Y:S02]  /*27d0*/  FMUL R142, R83, 1.4426950216293334961 ;  /* 0x3fb8aa3b538e7820 */ /* 0x000fe40000400000 */
[----:B------:R-:W-:Y:S01]  /*27e0*/  FMUL R124, R124, 1.4426950216293334961 ;  /* 0x3fb8aa3b7c7c7820 */ /* 0x000fe20000400000 */
[----:B-1----:R-:W-:Y:S01]  /*27f0*/  F2FP.PACK_AB R81, R138, R125 ;  /* 0x0000007d8a51723e */ /* 0x002fe200000000ff */
[----:B------:R-:W-:Y:S01]  /*2800*/  FADD R36, R125, R138 ;  /* 0x0000008a7d247221 */ /* 0x000fe20000000000 */
[----:B------:R-:W-:Y:S08]  /*2810*/  MUFU.EX2 R27, R27 ;  /* 0x0000001b001b7308 */ /* 0x000ff00000000800 */
[----:B------:R-:W1:Y:S08]  /*2820*/  MUFU.EX2 R30, R30 ;  /* 0x0000001e001e7308 */ /* 0x000e700000000800 */
[----:B------:R-:W2:Y:S08]  /*2830*/  MUFU.EX2 R25, R25 ;  /* 0x0000001900197308 */ /* 0x000eb00000000800 */
[----:B------:R-:W-:Y:S08]  /*2840*/  MUFU.EX2 R29, R29 ;  /* 0x0000001d001d7308 */ /* 0x000ff00000000800 */
[----:B------:R-:W3:Y:S08]  /*2850*/  MUFU.EX2 R28, R28 ;  /* 0x0000001c001c7308 */ /* 0x000ef00000000800 */
[----:B------:R-:W-:Y:S08]  /*2860*/  MUFU.EX2 R23, R23 ;  /* 0x0000001700177308 */ /* 0x000ff00000000800 */
[----:B------:R-:W-:Y:S08]  /*2870*/  MUFU.EX2 R7, R7 ;  /* 0x0000000700077308 */ /* 0x000ff00000000800 */
[----:B------:R-:W4:Y:S08]  /*2880*/  MUFU.EX2 R32, R32 ;  /* 0x0000002000207308 */ /* 0x000f300000000800 */
[----:B------:R-:W-:Y:S08]  /*2890*/  MUFU.EX2 R136, R136 ;  /* 0x0000008800887308 */ /* 0x000ff00000000800 */
[----:B------:R-:W5:Y:S08]  /*28a0*/  MUFU.EX2 R37, R37 ;  /* 0x0000002500257308 */ /* 0x000f700000000800 */
[----:B------:R-:W-:Y:S08]  /*28b0*/  MUFU.EX2 R35, R35 ;  /* 0x0000002300237308 */ /* 0x000ff00000000800 */
[----:B------:R-:W-:Y:S08]  /*28c0*/  MUFU.EX2 R31, R31 ;  /* 0x0000001f001f7308 */ /* 0x000ff00000000800 */
[----:B------:R4:W0:Y:S08]  /*28d0*/  MUFU.EX2 R138, R124 ;  /* 0x0000007c008a7308 */ /* 0x0008300000000800 */
[----:B------:R-:W-:Y:S08]  /*28e0*/  MUFU.EX2 R137, R137 ;  /* 0x0000008900897308 */ /* 0x000ff00000000800 */
[----:B------:R-:W-:Y:S08]  /*28f0*/  MUFU.EX2 R140, R140 ;  /* 0x0000008c008c7308 */ /* 0x000ff00000000800 */
[----:B------:R-:W0:Y:S01]  /*2900*/  MUFU.EX2 R142, R142 ;  /* 0x0000008e008e7308 */ /* 0x000e220000000800 */
[----:B------:R-:W-:-:S02]  /*2910*/  FFMA R128, R128, c[0x0][0x188], -R14 ;  /* 0x0000620080807a23 */ /* 0x000fc4000000080e */
[----:B------:R-:W-:Y:S02]  /*2920*/  FFMA R129, R129, c[0x0][0x188], -R14 ;  /* 0x0000620081817a23 */ /* 0x000fe4000000080e */
[--C-:B------:R-:W-:Y:S02]  /*2930*/  FFMA R130, R130, c[0x0][0x188], -R16.reuse ;  /* 0x0000620082827a23 */ /* 0x100fe40000000810 */
[----:B------:R-:W-:Y:S02]  /*2940*/  FFMA R131, R131, c[0x0][0x188], -R16 ;  /* 0x0000620083837a23 */ /* 0x000fe40000000810 */
[--C-:B------:R-:W-:Y:S02]  /*2950*/  FFMA R78, R78, c[0x0][0x188], -R33.reuse ;  /* 0x000062004e4e7a23 */ /* 0x100fe40000000821 */
[----:B------:R-:W-:Y:S01]  /*2960*/  FFMA R79, R79, c[0x0][0x188], -R33 ;  /* 0x000062004f4f7a23 */ /* 0x000fe20000000821 */
[----:B-1----:R-:W-:Y:S01]  /*2970*/  F2FP.PACK_AB R82, R30, R27 ;  /* 0x0000001b1e52723e */ /* 0x002fe200000000ff */
[C---:B--2---:R-:W-:Y:S01]  /*2980*/  FMUL R52, R25.reuse, R52 ;  /* 0x0000003419347220 */ /* 0x044fe20000400000 */
[----:B---3--:R-:W-:Y:S01]  /*2990*/  F2FP.PACK_AB R83, R28, R29 ;  /* 0x0000001d1c53723e */ /* 0x008fe200000000ff */
[----:B------:R-:W-:Y:S01]  /*29a0*/  FMUL R53, R25, R53 ;  /* 0x0000003519357220 */ /* 0x000fe20000400000 */
[----:B----4-:R-:W-:Y:S01]  /*29b0*/  F2FP.PACK_AB R124, R32, R7 ;  /* 0x00000007207c723e */ /* 0x010fe200000000ff */
[----:B------:R-:W-:Y:S01]  /*29c0*/  FMUL R54, R23, R54 ;  /* 0x0000003617367220 */ /* 0x000fe20000400000 */
[----:B-----5:R-:W-:Y:S01]  /*29d0*/  F2FP.PACK_AB R126, R37, R136 ;  /* 0x00000088257e723e */ /* 0x020fe200000000ff */
[----:B------:R-:W-:Y:S01]  /*29e0*/  FMUL R55, R23, R55 ;  /* 0x0000003717377220 */ /* 0x000fe20000400000 */
[----:B0-----:R-:W-:Y:S01]  /*29f0*/  F2FP.PACK_AB R125, R138, R31 ;  /* 0x0000001f8a7d723e */ /* 0x001fe200000000ff */
[C---:B------:R-:W-:Y:S01]  /*2a00*/  FMUL R132, R35.reuse, R132 ;  /* 0x0000008423847220 */ /* 0x040fe20000400000 */
[----:B------:R-:W-:Y:S01]  /*2a10*/  F2FP.PACK_AB R127, R142, R137 ;  /* 0x000000898e7f723e */ /* 0x000fe200000000ff */
[----:B------:R-:W-:-:S02]  /*2a20*/  FMUL R133, R35, R133 ;  /* 0x0000008523857220 */ /* 0x000fc40000400000 */
[C---:B------:R-:W-:Y:S02]  /*2a30*/  FMUL R134, R140.reuse, R134 ;  /* 0x000000868c867220 */ /* 0x040fe40000400000 */
[----:B------:R-:W-:Y:S02]  /*2a40*/  FMUL R135, R140, R135 ;  /* 0x000000878c877220 */ /* 0x000fe40000400000 */
[--C-:B------:R-:W-:Y:S02]  /*2a50*/  FFMA R92, R92, c[0x0][0x188], -R14.reuse ;  /* 0x000062005c5c7a23 */ /* 0x100fe4000000080e */
[----:B------:R-:W-:Y:S02]  /*2a60*/  FFMA R93, R93, c[0x0][0x188], -R14 ;  /* 0x000062005d5d7a23 */ /* 0x000fe4000000080e */
[--C-:B------:R-:W-:Y:S02]  /*2a70*/  FFMA R94, R94, c[0x0][0x188], -R16.reuse ;  /* 0x000062005e5e7a23 */ /* 0x100fe40000000810 */
[----:B------:R-:W-:-:S02]  /*2a80*/  FFMA R95, R95, c[0x0][0x188], -R16 ;  /* 0x000062005f5f7a23 */ /* 0x000fc40000000810 */
[--C-:B------:R-:W-:Y:S02]  /*2a90*/  FFMA R76, R76, c[0x0][0x188], -R17.reuse ;  /* 0x000062004c4c7a23 */ /* 0x100fe40000000811 */
[--C-:B------:R-:W-:Y:S02]  /*2aa0*/  FFMA R77, R77, c[0x0][0x188], -R17.reuse ;  /* 0x000062004d4d7a23 */ /* 0x100fe40000000811 */
[--C-:B------:R-:W-:Y:S02]  /*2ab0*/  FFMA R116, R116, c[0x0][0x188], -R17.reuse ;  /* 0x0000620074747a23 */ /* 0x100fe40000000811 */
[----:B------:R-:W-:Y:S02]  /*2ac0*/  FFMA R117, R117, c[0x0][0x188], -R17 ;  /* 0x0000620075757a23 */ /* 0x000fe40000000811 */
[--C-:B------:R-:W-:Y:S02]  /*2ad0*/  FFMA R118, R118, c[0x0][0x188], -R33.reuse ;  /* 0x0000620076767a23 */ /* 0x100fe40000000821 */
[----:B------:R-:W-:-:S02]  /*2ae0*/  FFMA R119, R119, c[0x0][0x188], -R33 ;  /* 0x0000620077777a23 */ /* 0x000fc40000000821 */
[----:B------:R-:W-:Y:S02]  /*2af0*/  FMUL R148, R128, 1.4426950216293334961 ;  /* 0x3fb8aa3b80947820 */ /* 0x000fe40000400000 */
[----:B------:R-:W-:Y:S02]  /*2b00*/  FMUL R139, R129, 1.4426950216293334961 ;  /* 0x3fb8aa3b818b7820 */ /* 0x000fe40000400000 */
[----:B------:R-:W-:Y:S02]  /*2b10*/  FMUL R150, R130, 1.4426950216293334961 ;  /* 0x3fb8aa3b82967820 */ /* 0x000fe40000400000 */
[----:B------:R-:W-:Y:S02]  /*2b20*/  FMUL R141, R131, 1.4426950216293334961 ;  /* 0x3fb8aa3b838d7820 */ /* 0x000fe40000400000 */
[----:B------:R-:W-:Y:S02]  /*2b30*/  FMUL R160, R78, 1.4426950216293334961 ;  /* 0x3fb8aa3b4ea07820 */ /* 0x000fe40000400000 */
[----:B------:R-:W-:-:S02]  /*2b40*/  FMUL R151, R79, 1.4426950216293334961 ;  /* 0x3fb8aa3b4f977820 */ /* 0x000fc40000400000 */
        /* <DEDUP_REMOVED lines=9> */
[----:B------:R-:W-:Y:S01]  /*2be0*/  FMUL R119, R119, 1.4426950216293334961 ;  /* 0x3fb8aa3b77777820 */ /* 0x000fe20000400000 */
[-C--:B------:R-:W-:Y:S01]  /*2bf0*/  HMMA.16816.F32 R52, R80, R44.reuse, R52 ;  /* 0x0000002c5034723c */ /* 0x080fe20000001834 */
[----:B------:R-:W-:Y:S07]  /*2c00*/  MUFU.EX2 R148, R148 ;  /* 0x0000009400947308 */ /* 0x000fee0000000800 */
[----:B------:R-:W-:Y:S01]  /*2c10*/  HMMA.16816.F32 R132, R124, R44, R132 ;  /* 0x0000002c7c84723c */ /* 0x000fe20000001884 */
[----:B------:R-:W0:Y:S08]  /*2c20*/  MUFU.EX2 R139, R139 ;  /* 0x0000008b008b7308 */ /* 0x000e300000000800 */
[----:B------:R-:W-:Y:S08]  /*2c30*/  MUFU.EX2 R129, R92 ;  /* 0x0000005c00817308 */ /* 0x000ff00000000800 */
[----:B------:R-:W1:Y:S08]  /*2c40*/  MUFU.EX2 R128, R93 ;  /* 0x0000005d00807308 */ /* 0x000e700000000800 */
[----:B------:R-:W-:Y:S08]  /*2c50*/  MUFU.EX2 R150, R150 ;  /* 0x0000009600967308 */ /* 0x000ff00000000800 */
[----:B------:R-:W2:Y:S08]  /*2c60*/  MUFU.EX2 R141, R141 ;  /* 0x0000008d008d7308 */ /* 0x000eb00000000800 */
[----:B------:R-:W-:Y:S08]  /*2c70*/  MUFU.EX2 R131, R94 ;  /* 0x0000005e00837308 */ /* 0x000ff00000000800 */
[----:B------:R-:W3:Y:S08]  /*2c80*/  MUFU.EX2 R130, R95 ;  /* 0x0000005f00827308 */ /* 0x000ef00000000800 */
[----:B------:R0:W-:Y:S08]  /*2c90*/  MUFU.EX2 R158, R76 ;  /* 0x0000004c009e7308 */ /* 0x0001f00000000800 */
[----:B------:R2:W4:Y:S08]  /*2ca0*/  MUFU.EX2 R149, R77 ;  /* 0x0000004d00957308 */ /* 0x0005300000000800 */
[----:B------:R-:W-:Y:S08]  /*2cb0*/  MUFU.EX2 R152, R116 ;  /* 0x0000007400987308 */ /* 0x000ff00000000800 */
[----:B------:R-:W5:Y:S08]  /*2cc0*/  MUFU.EX2 R143, R117 ;  /* 0x00000075008f7308 */ /* 0x000f700000000800 */
[----:B------:R-:W-:Y:S08]  /*2cd0*/  MUFU.EX2 R160, R160 ;  /* 0x000000a000a07308 */ /* 0x000ff00000000800 */
[----:B------:R-:W0:Y:S08]  /*2ce0*/  MUFU.EX2 R151, R151 ;  /* 0x0000009700977308 */ /* 0x000e300000000800 */
[----:B------:R-:W-:Y:S08]  /*2cf0*/  MUFU.EX2 R153, R118 ;  /* 0x0000007600997308 */ /* 0x000ff00000000800 */
[----:B------:R4:W5:Y:S01]  /*2d00*/  MUFU.EX2 R154, R119 ;  /* 0x00000077009a7308 */ /* 0x0009620000000800 */
[----:B0-----:R-:W-:-:S02]  /*2d10*/  F2FP.PACK_AB R76, R139, R148 ;  /* 0x000000948b4c723e */ /* 0x001fc400000000ff */
[----:B-1----:R-:W-:Y:S02]  /*2d20*/  F2FP.PACK_AB R78, R128, R129 ;  /* 0x00000081804e723e */ /* 0x002fe400000000ff */
[----:B--2---:R-:W-:Y:S02]  /*2d30*/  F2FP.PACK_AB R77, R141, R150 ;  /* 0x000000968d4d723e */ /* 0x004fe400000000ff */
[----:B---3--:R-:W-:Y:S02]  /*2d40*/  F2FP.PACK_AB R79, R130, R131 ;  /* 0x00000083824f723e */ /* 0x008fe400000000ff */
[----:B----4-:R-:W-:Y:S01]  /*2d50*/  F2FP.PACK_AB R92, R149, R158 ;  /* 0x0000009e955c723e */ /* 0x010fe200000000ff */
[----:B------:R-:W-:Y:S01]  /*2d60*/  FMUL R108, R25, R108 ;  /* 0x0000006c196c7220 */ /* 0x000fe20000400000 */
[----:B-----5:R-:W-:Y:S01]  /*2d70*/  F2FP.PACK_AB R94, R143, R152 ;  /* 0x000000988f5e723e */ /* 0x020fe200000000ff */
[----:B------:R-:W-:Y:S01]  /*2d80*/  FMUL R109, R25, R109 ;  /* 0x0000006d196d7220 */ /* 0x000fe20000400000 */
[----:B------:R-:W-:Y:S01]  /*2d90*/  F2FP.PACK_AB R93, R151, R160 ;  /* 0x000000a0975d723e */ /* 0x000fe200000000ff */
[C---:B------:R-:W-:Y:S01]  /*2da0*/  FMUL R110, R23.reuse, R110 ;  /* 0x0000006e176e7220 */ /* 0x040fe20000400000 */
[----:B------:R-:W-:Y:S01]  /*2db0*/  LDSM.16.M88.4 R116, [R18+0x4c00] ;  /* 0x004c00001274783b */ /* 0x000fe20000000200 */
[----:B------:R-:W-:Y:S01]  /*2dc0*/  F2FP.PACK_AB R95, R154, R153 ;  /* 0x000000999a5f723e */ /* 0x000fe200000000ff */
[-C--:B------:R-:W-:Y:S08]  /*2dd0*/  HMMA.16816.F32 R52, R76, R46.reuse, R52 ;  /* 0x0000002e4c34723c */ /* 0x080ff00000001834 */
[----:B------:R-:W-:Y:S01]  /*2de0*/  HMMA.16816.F32 R132, R92, R46, R132 ;  /* 0x0000002e5c84723c */ /* 0x000fe20000001884 */
[----:B------:R-:W0:Y:S01]  /*2df0*/  LDSM.16.M88.4 R44, [R18+0x4400] ;  /* 0x00440000122c783b */ /* 0x000e220000000200 */
[----:B------:R-:W-:-:S02]  /*2e00*/  FMUL R111, R23, R111 ;  /* 0x0000006f176f7220 */ /* 0x000fc40000400000 */
[C---:B------:R-:W-:Y:S02]  /*2e10*/  FMUL R112, R35.reuse, R112 ;  /* 0x0000007023707220 */ /* 0x040fe40000400000 */
[----:B------:R-:W-:Y:S02]  /*2e20*/  FMUL R113, R35, R113 ;  /* 0x0000007123717220 */ /* 0x000fe40000400000 */
[C---:B------:R-:W-:Y:S02]  /*2e30*/  FMUL R114, R140.reuse, R114 ;  /* 0x000000728c727220 */ /* 0x040fe40000400000 */
[----:B------:R-:W-:Y:S01]  /*2e40*/  FMUL R115, R140, R115 ;  /* 0x000000738c737220 */ /* 0x000fe20000400000 */
[-C--:B0-----:R-:W-:Y:S08]  /*2e50*/  HMMA.16816.F32 R108, R80, R44.reuse, R108 ;  /* 0x0000002c506c723c */ /* 0x081ff0000000186c */
[----:B------:R-:W-:Y:S11]  /*2e60*/  HMMA.16816.F32 R112, R124, R44, R112 ;  /* 0x0000002c7c70723c */ /* 0x000ff60000001870 */
[----:B------:R-:W-:Y:S05]  /*2e70*/  @!UPT UIADD3 URZ, URZ, URZ, URZ ;  /* 0x0000003f3f3ff290 */ /* 0x000fea000fffe03f */
[-C--:B------:R-:W-:Y:S08]  /*2e80*/  HMMA.16816.F32 R108, R76, R46.reuse, R108 ;  /* 0x0000002e4c6c723c */ /* 0x080ff0000000186c */
[----:B------:R-:W-:Y:S01]  /*2e90*/  HMMA.16816.F32 R112, R92, R46, R112 ;  /* 0x0000002e5c70723c */ /* 0x000fe20000001870 */
[----:B------:R-:W0:Y:S01]  /*2ea0*/  LDSM.16.M88.4 R44, [R18+0x4800] ;  /* 0x00480000122c783b */ /* 0x000e220000000200 */
[----:B------:R-:W-:-:S02]  /*2eb0*/  FMUL R88, R25, R88 ;  /* 0x0000005819587220 */ /* 0x000fc40000400000 */
[----:B------:R-:W-:Y:S02]  /*2ec0*/  FMUL R89, R25, R89 ;  /* 0x0000005919597220 */ /* 0x000fe40000400000 */
[C---:B------:R-:W-:Y:S02]  /*2ed0*/  FMUL R90, R23.reuse, R90 ;  /* 0x0000005a175a7220 */ /* 0x040fe40000400000 */
[----:B------:R-:W-:Y:S02]  /*2ee0*/  FMUL R91, R23, R91 ;  /* 0x0000005b175b7220 */ /* 0x000fe40000400000 */
[C---:B------:R-:W-:Y:S02]  /*2ef0*/  FMUL R64, R35.reuse, R64 ;  /* 0x0000004023407220 */ /* 0x040fe40000400000 */
[----:B------:R-:W-:Y:S02]  /*2f00*/  FMUL R65, R35, R65 ;  /* 0x0000004123417220 */ /* 0x000fe40000400000 */
[----:B------:R-:W-:-:S02]  /*2f10*/  FMUL R66, R140, R66 ;  /* 0x000000428c427220 */ /* 0x000fc40000400000 */
[C---:B------:R-:W-:Y:S02]  /*2f20*/  FMUL R67, R140.reuse, R67 ;  /* 0x000000438c437220 */ /* 0x040fe40000400000 */
[C---:B------:R-:W-:Y:S02]  /*2f30*/  FMUL R120, R35.reuse, R120 ;  /* 0x0000007823787220 */ /* 0x040fe40000400000 */
[C---:B------:R-:W-:Y:S02]  /*2f40*/  FMUL R122, R140.reuse, R122 ;  /* 0x0000007a8c7a7220 */ /* 0x040fe40000400000 */
[----:B------:R-:W-:Y:S02]  /*2f50*/  FMUL R121, R35, R121 ;  /* 0x0000007923797220 */ /* 0x000fe40000400000 */
[----:B------:R-:W-:-:S07]  /*2f60*/  FMUL R123, R140, R123 ;  /* 0x0000007b8c7b7220 */ /* 0x000fce0000400000 */
[----:B------:R-:W-:Y:S08]  /*2f70*/  HMMA.16816.F32 R120, R124, R116, R120 ;  /* 0x000000747c78723c */ /* 0x000ff00000001878 */
[-C--:B0-----:R-:W-:Y:S08]  /*2f80*/  HMMA.16816.F32 R88, R80, R44.reuse, R88 ;  /* 0x0000002c5058723c */ /* 0x081ff00000001858 */
[----:B------:R-:W-:Y:S01]  /*2f90*/  HMMA.16816.F32 R64, R124, R44, R64 ;  /* 0x0000002c7c40723c */ /* 0x000fe20000001840 */
[----:B------:R-:W-:-:S02]  /*2fa0*/  FMUL R48, R25, R48 ;  /* 0x0000003019307220 */ /* 0x000fc40000400000 */
[----:B------:R-:W-:Y:S02]  /*2fb0*/  FMUL R50, R23, R50 ;  /* 0x0000003217327220 */ /* 0x000fe40000400000 */
[----:B------:R-:W-:Y:S02]  /*2fc0*/  FMUL R49, R25, R49 ;  /* 0x0000003119317220 */ /* 0x000fe40000400000 */
[----:B------:R-:W-:Y:S02]  /*2fd0*/  FMUL R51, R23, R51 ;  /* 0x0000003317337220 */ /* 0x000fe40000400000 */
[----:B------:R-:W-:Y:S02]  /*2fe0*/  FADD R45, R7, R32 ;  /* 0x00000020072d7221 */ /* 0x000fe40000000000 */
[----:B------:R-:W-:Y:S02]  /*2ff0*/  FADD R138, R31, R138 ;  /* 0x0000008a1f8a7221 */ /* 0x000fe40000000000 */
[----:B------:R-:W-:-:S02]  /*3000*/  FFMA R60, R60, c[0x0][0x188], -R14 ;  /* 0x000062003c3c7a23 */ /* 0x000fc4000000080e */
[----:B------:R-:W-:Y:S02]  /*3010*/  FFMA R61, R61, c[0x0][0x188], -R14 ;  /* 0x000062003d3d7a23 */ /* 0x000fe4000000080e */
[--C-:B------:R-:W-:Y:S02]  /*3020*/  FFMA R62, R62, c[0x0][0x188], -R16.reuse ;  /* 0x000062003e3e7a23 */ /* 0x100fe40000000810 */
[----:B------:R-:W-:Y:S02]  /*3030*/  FFMA R63, R63, c[0x0][0x188], -R16 ;  /* 0x000062003f3f7a23 */ /* 0x000fe40000000810 */
[--C-:B------:R-:W-:Y:S02]  /*3040*/  FFMA R56, R56, c[0x0][0x188], -R17.reuse ;  /* 0x0000620038387a23 */ /* 0x100fe40000000811 */
[----:B------:R-:W-:Y:S02]  /*3050*/  FFMA R57, R57, c[0x0][0x188], -R17 ;  /* 0x0000620039397a23 */ /* 0x000fe40000000811 */
[----:B------:R-:W-:-:S02]  /*3060*/  FADD R31, R27, R34 ;  /* 0x000000221b1f7221 */ /* 0x000fc40000000000 */
[----:B------:R-:W-:Y:S02]  /*3070*/  FADD R29, R29, R36 ;  /* 0x000000241d1d7221 */ /* 0x000fe40000000000 */
[----:B------:R-:W-:Y:S01]  /*3080*/  FADD R136, R136, R45 ;  /* 0x0000002d88887221 */ /* 0x000fe20000000000 */
[----:B------:R-:W-:Y:S01]  /*3090*/  HMMA.16816.F32 R48, R80, R116, R48 ;  /* 0x000000745030723c */ /* 0x000fe20000001830 */
[----:B------:R-:W-:Y:S02]  /*30a0*/  FFMA R100, R100, c[0x0][0x188], -R14 ;  /* 0x0000620064647a23 */ /* 0x000fe4000000080e */
[--C-:B------:R-:W-:Y:S02]  /*30b0*/  FFMA R86, R86, c[0x0][0x188], -R16.reuse ;  /* 0x0000620056567a23 */ /* 0x100fe40000000810 */
[----:B------:R-:W-:Y:S02]  /*30c0*/  FFMA R87, R87, c[0x0][0x188], -R16 ;  /* 0x0000620057577a23 */ /* 0x000fe40000000810 */
[----:B------:R-:W-:Y:S01]  /*30d0*/  FMUL R60, R60, 1.4426950216293334961 ;  /* 0x3fb8aa3b3c3c7820 */ /* 0x000fe20000400000 */
[----:B------:R-:W-:Y:S01]  /*30e0*/  HMMA.16816.F32 R88, R76, R46, R88 ;  /* 0x0000002e4c58723c */ /* 0x000fe20000001858 */
[----:B------:R-:W-:-:S02]  /*30f0*/  FMUL R61, R61, 1.4426950216293334961 ;  /* 0x3fb8aa3b3d3d7820 */ /* 0x000fc40000400000 */
[----:B------:R-:W-:Y:S02]  /*3100*/  FMUL R62, R62, 1.4426950216293334961 ;  /* 0x3fb8aa3b3e3e7820 */ /* 0x000fe40000400000 */
[----:B------:R-:W-:Y:S02]  /*3110*/  FMUL R63, R63, 1.4426950216293334961 ;  /* 0x3fb8aa3b3f3f7820 */ /* 0x000fe40000400000 */
[----:B------:R-:W-:Y:S01]  /*3120*/  FMUL R56, R56, 1.4426950216293334961 ;  /* 0x3fb8aa3b38387820 */ /* 0x000fe20000400000 */
[----:B------:R-:W-:Y:S01]  /*3130*/  HMMA.16816.F32 R64, R92, R46, R64 ;  /* 0x0000002e5c40723c */ /* 0x000fe20000001840 */
[----:B------:R-:W-:Y:S02]  /*3140*/  FMUL R57, R57, 1.4426950216293334961 ;  /* 0x3fb8aa3b39397820 */ /* 0x000fe40000400000 */
[----:B------:R-:W-:Y:S02]  /*3150*/  FADD R45, R30, R31 ;  /* 0x0000001f1e2d7221 */ /* 0x000fe40000000000 */
[----:B------:R-:W-:-:S02]  /*3160*/  FADD R37, R37, R136 ;  /* 0x0000008825257221 */ /* 0x000fc40000000000 */
[----:B------:R-:W-:Y:S01]  /*3170*/  FADD R47, R28, R29 ;  /* 0x0000001d1c2f7221 */ /* 0x000fe20000000000 */
[----:B------:R-:W-:Y:S01]  /*3180*/  HMMA.16816.F32 R120, R92, R118, R120 ;  /* 0x000000765c78723c */ /* 0x000fe20000001878 */
[----:B------:R-:W-:Y:S02]  /*3190*/  FFMA R101, R101, c[0x0][0x188], -R14 ;  /* 0x0000620065657a23 */ /* 0x000fe4000000080e */
[----:B------:R-:W-:Y:S01]  /*31a0*/  FMUL R83, R86, 1.4426950216293334961 ;  /* 0x3fb8aa3b56537820 */ /* 0x000fe20000400000 */
[----:B------:R-:W-:Y:S01]  /*31b0*/  MUFU.EX2 R81, R60 ;  /* 0x0000003c00517308 */ /* 0x000fe20000000800 */
[--C-:B------:R-:W-:Y:S01]  /*31c0*/  FFMA R102, R102, c[0x0][0x188], -R16.reuse ;  /* 0x0000620066667a23 */ /* 0x100fe20000000810 */
[----:B------:R-:W0:Y:S01]  /*31d0*/  LDSM.16.M88.4 R28, [R6+0x4000] ;  /* 0x00400000061c783b */ /* 0x000e220000000200 */
[----:B------:R-:W-:Y:S02]  /*31e0*/  FMUL R93, R100, 1.4426950216293334961 ;  /* 0x3fb8aa3b645d7820 */ /* 0x000fe40000400000 */
[----:B------:R-:W-:-:S02]  /*31f0*/  FFMA R103, R103, c[0x0][0x188], -R16 ;  /* 0x0000620067677a23 */ /* 0x000fc40000000810 */
[----:B------:R-:W-:Y:S01]  /*3200*/  FMUL R86, R87, 1.4426950216293334961 ;  /* 0x3fb8aa3b57567820 */ /* 0x000fe20000400000 */
[----:B------:R-:W-:Y:S01]  /*3210*/  MUFU.EX2 R80, R61 ;  /* 0x0000003d00507308 */ /* 0x000fe20000000800 */
[----:B------:R-:W-:Y:S02]  /*3220*/  FADD R158, R158, R37 ;  /* 0x000000259e9e7221 */ /* 0x000fe40000000000 */
[----:B------:R-:W-:Y:S02]  /*3230*/  FADD R148, R148, R45 ;  /* 0x0000002d94947221 */ /* 0x000fe40000000000 */
[----:B------:R-:W-:Y:S02]  /*3240*/  FADD R150, R150, R47 ;  /* 0x0000002f96967221 */ /* 0x000fe40000000000 */
[--C-:B------:R-:W-:Y:S01]  /*3250*/  FFMA R36, R58, c[0x0][0x188], -R33.reuse ;  /* 0x000062003a247a23 */ /* 0x100fe20000000821 */
[----:B------:R-:W-:Y:S01]  /*3260*/  MUFU.EX2 R95, R62 ;  /* 0x0000003e005f7308 */ /* 0x000fe20000000800 */
[----:B------:R-:W-:Y:S01]  /*3270*/  FFMA R37, R59, c[0x0][0x188], -R33 ;  /* 0x000062003b257a23 */ /* 0x000fe20000000821 */
[----:B------:R-:W1:Y:S01]  /*3280*/  LDSM.16.M88.4 R44, [R6+0x4400] ;  /* 0x00440000062c783b */ /* 0x000e620000000200 */
[----:B------:R-:W-:-:S02]  /*3290*/  FMUL R82, R101, 1.4426950216293334961 ;  /* 0x3fb8aa3b65527820 */ /* 0x000fc40000400000 */
[----:B------:R-:W-:-:S03]  /*32a0*/  FMUL R101, R102, 1.4426950216293334961 ;  /* 0x3fb8aa3b66657820 */ /* 0x000fc60000400000 */
[----:B------:R2:W-:Y:S01]  /*32b0*/  MUFU.EX2 R92, R63 ;  /* 0x0000003f005c7308 */ /* 0x0005e20000000800 */
[----:B------:R-:W-:-:S07]  /*32c0*/  FMUL R94, R103, 1.4426950216293334961 ;  /* 0x3fb8aa3b675e7820 */ /* 0x000fce0000400000 */
[----:B------:R-:W-:Y:S01]  /*32d0*/  MUFU.EX2 R100, R56 ;  /* 0x0000003800647308 */ /* 0x000fe20000000800 */
[----:B--2---:R-:W2:Y:S07]  /*32e0*/  LDSM.16.M88.4 R60, [R6+0x4800] ;  /* 0x00480000063c783b */ /* 0x004eae0000000200 */
[----:B------:R3:W-:Y:S01]  /*32f0*/  MUFU.EX2 R87, R57 ;  /* 0x0000003900577308 */ /* 0x0007e20000000800 */
[----:B------:R-:W-:Y:S01]  /*3300*/  FFMA R72, R72, c[0x0][0x188], -R17 ;  /* 0x0000620048487a23 */ /* 0x000fe20000000811 */
[----:B---3--:R-:W3:Y:S06]  /*3310*/  LDSM.16.M88.4 R56, [R6+0x4c00] ;  /* 0x004c00000638783b */ /* 0x008eec0000000200 */
[----:B------:R-:W-:Y:S01]  /*3320*/  MUFU.EX2 R93, R93 ;  /* 0x0000005d005d7308 */ /* 0x000fe20000000800 */
[----:B------:R-:W-:-:S02]  /*3330*/  FFMA R74, R74, c[0x0][0x188], -R33 ;  /* 0x000062004a4a7a23 */ /* 0x000fc40000000821 */
[----:B------:R-:W-:-:S05]  /*3340*/  FADD R137, R137, R138 ;  /* 0x0000008a89897221 */ /* 0x000fca0000000000 */
[----:B------:R-:W4:Y:S01]  /*3350*/  MUFU.EX2 R82, R82 ;  /* 0x0000005200527308 */ /* 0x000f220000000800 */
[----:B------:R-:W-:Y:S02]  /*3360*/  FMUL R72, R72, 1.4426950216293334961 ;  /* 0x3fb8aa3b48487820 */ /* 0x000fe40000400000 */
[----:B------:R-:W-:-:S05]  /*3370*/  FFMA R73, R73, c[0x0][0x188], -R17 ;  /* 0x0000620049497a23 */ /* 0x000fca0000000811 */
[----:B------:R-:W-:Y:S01]  /*3380*/  MUFU.EX2 R101, R101 ;  /* 0x0000006500657308 */ /* 0x000fe20000000800 */
[----:B------:R-:W-:Y:S02]  /*3390*/  FFMA R75, R75, c[0x0][0x188], -R33 ;  /* 0x000062004b4b7a23 */ /* 0x000fe40000000821 */
[----:B------:R-:W-:-:S05]  /*33a0*/  FMUL R74, R74, 1.4426950216293334961 ;  /* 0x3fb8aa3b4a4a7820 */ /* 0x000fca0000400000 */
[----:B------:R-:W5:Y:S01]  /*33b0*/  MUFU.EX2 R94, R94 ;  /* 0x0000005e005e7308 */ /* 0x000f620000000800 */
[----:B------:R-:W-:Y:S02]  /*33c0*/  FADD R148, R139, R148 ;  /* 0x000000948b947221 */ /* 0x000fe40000000000 */
[----:B------:R-:W-:Y:S02]  /*33d0*/  FADD R150, R141, R150 ;  /* 0x000000968d967221 */ /* 0x000fe40000000000 */
[--C-:B------:R-:W-:Y:S02]  /*33e0*/  FFMA R68, R68, c[0x0][0x188], -R14.reuse ;  /* 0x0000620044447a23 */ /* 0x100fe4000000080e */
[----:B------:R-:W-:Y:S01]  /*33f0*/  FADD R137, R142, R137 ;  /* 0x000000898e897221 */ /* 0x000fe20000000000 */
[----:B------:R-:W-:Y:S01]  /*3400*/  HMMA.16816.F32 R48, R76, R118, R48 ;  /* 0x000000764c30723c */ /* 0x000fe20000001830 */
[----:B------:R-:W-:Y:S02]  /*3410*/  FFMA R69, R69, c[0x0][0x188], -R14 ;  /* 0x0000620045457a23 */ /* 0x000fe4000000080e */
[----:B------:R-:W-:Y:S01]  /*3420*/  FMUL R73, R73, 1.4426950216293334961 ;  /* 0x3fb8aa3b49497820 */ /* 0x000fe20000400000 */
[----:B------:R-:W0:Y:S01]  /*3430*/  MUFU.EX2 R72, R72 ;  /* 0x0000004800487308 */ /* 0x000e220000000800 */
[----:B------:R-:W-:-:S02]  /*3440*/  FMUL R75, R75, 1.4426950216293334961 ;  /* 0x3fb8aa3b4b4b7820 */ /* 0x000fc40000400000 */
[----:B------:R-:W-:Y:S02]  /*3450*/  FADD R129, R129, R148 ;  /* 0x0000009481817221 */ /* 0x000fe40000000000 */
[----:B------:R-:W-:Y:S02]  /*3460*/  FADD R131, R131, R150 ;  /* 0x0000009683837221 */ /* 0x000fe40000000000 */
[----:B------:R-:W-:Y:S01]  /*3470*/  FMUL R68, R68, 1.4426950216293334961 ;  /* 0x3fb8aa3b44447820 */ /* 0x000fe20000400000 */
[----:B------:R-:W0:Y:S01]  /*3480*/  MUFU.EX2 R74, R74 ;  /* 0x0000004a004a7308 */ /* 0x000e220000000800 */
[----:B------:R-:W-:Y:S02]  /*3490*/  FADD R160, R160, R137 ;  /* 0x00000089a0a07221 */ /* 0x000fe40000000000 */
[----:B------:R-:W-:Y:S02]  /*34a0*/  FMUL R36, R36, 1.4426950216293334961 ;  /* 0x3fb8aa3b24247820 */ /* 0x000fe40000400000 */
[----:B------:R-:W-:-:S02]  /*34b0*/  FMUL R37, R37, 1.4426950216293334961 ;  /* 0x3fb8aa3b25257820 */ /* 0x000fc40000400000 */
[----:B------:R-:W-:Y:S01]  /*34c0*/  FMUL R69, R69, 1.4426950216293334961 ;  /* 0x3fb8aa3b45457820 */ /* 0x000fe20000400000 */
[----:B------:R-:W0:Y:S01]  /*34d0*/  MUFU.EX2 R73, R73 ;  /* 0x0000004900497308 */ /* 0x000e220000000800 */
[----:B------:R-:W-:Y:S02]  /*34e0*/  FADD R128, R128, R129 ;  /* 0x0000008180807221 */ /* 0x000fe40000000000 */
[----:B------:R-:W-:Y:S02]  /*34f0*/  FADD R149, R149, R158 ;  /* 0x0000009e95957221 */ /* 0x000fe40000000000 */
[----:B------:R-:W-:Y:S02]  /*3500*/  FADD R130, R130, R131 ;  /* 0x0000008382827221 */ /* 0x000fe40000000000 */
[----:B------:R-:W-:Y:S01]  /*3510*/  FFMA R84, R84, c[0x0][0x188], -R14 ;  /* 0x0000620054547a23 */ /* 0x000fe2000000080e */
[----:B------:R4:W-:Y:S01]  /*3520*/  MUFU.EX2 R78, R68 ;  /* 0x00000044004e7308 */ /* 0x0009e20000000800 */
[----:B------:R-:W-:-:S02]  /*3530*/  FFMA R70, R70, c[0x0][0x188], -R16 ;  /* 0x0000620046467a23 */ /* 0x000fc40000000810 */
[----:B------:R-:W-:Y:S02]  /*3540*/  FADD R160, R151, R160 ;  /* 0x000000a097a07221 */ /* 0x000fe40000000000 */
[----:B------:R-:W-:Y:S02]  /*3550*/  FFMA R71, R71, c[0x0][0x188], -R16 ;  /* 0x0000620047477a23 */ /* 0x000fe40000000810 */
[----:B------:R-:W-:Y:S01]  /*3560*/  FFMA R104, R104, c[0x0][0x188], -R17 ;  /* 0x0000620068687a23 */ /* 0x000fe20000000811 */
[----:B------:R-:W0:Y:S01]  /*3570*/  MUFU.EX2 R75, R75 ;  /* 0x0000004b004b7308 */ /* 0x000e220000000800 */
[----:B----4-:R-:W-:Y:S01]  /*3580*/  F2FP.PACK_AB R68, R82, R93 ;  /* 0x0000005d5244723e */ /* 0x010fe200000000ff */
[----:B------:R-:W-:Y:S02]  /*3590*/  FADD R93, R93, R128 ;  /* 0x000000805d5d7221 */ /* 0x000fe40000000000 */
[----:B------:R-:W-:Y:S02]  /*35a0*/  FFMA R106, R106, c[0x0][0x188], -R33 ;  /* 0x000062006a6a7a23 */ /* 0x000fe40000000821 */
[----:B------:R-:W-:-:S02]  /*35b0*/  FFMA R85, R85, c[0x0][0x188], -R14 ;  /* 0x0000620055557a23 */ /* 0x000fc4000000080e */
[----:B------:R5:W-:Y:S01]  /*35c0*/  MUFU.EX2 R79, R69 ;  /* 0x00000045004f7308 */ /* 0x000be20000000800 */
[----:B------:R-:W-:Y:S02]  /*35d0*/  FADD R152, R152, R149 ;  /* 0x0000009598987221 */ /* 0x000fe40000000000 */
[----:B------:R-:W-:Y:S02]  /*35e0*/  FMUL R76, R84, 1.4426950216293334961 ;  /* 0x3fb8aa3b544c7820 */ /* 0x000fe40000400000 */
[----:B------:R-:W-:-:S03]  /*35f0*/  FMUL R70, R70, 1.4426950216293334961 ;  /* 0x3fb8aa3b46467820 */ /* 0x000fc60000400000 */
[----:B------:R-:W-:Y:S01]  /*3600*/  MUFU.EX2 R36, R36 ;  /* 0x0000002400247308 */ /* 0x000fe20000000800 */
[----:B-----5:R-:W-:Y:S01]  /*3610*/  F2FP.PACK_AB R69, R94, R101 ;  /* 0x000000655e45723e */ /* 0x020fe200000000ff */
[----:B------:R-:W-:Y:S02]  /*3620*/  FADD R101, R101, R130 ;  /* 0x0000008265657221 */ /* 0x000fe40000000000 */
[----:B------:R-:W-:-:S04]  /*3630*/  FADD R153, R153, R160 ;  /* 0x000000a099997221 */ /* 0x000fc80000000000 */
[----:B------:R-:W4:Y:S01]  /*3640*/  MUFU.EX2 R37, R37 ;  /* 0x0000002500257308 */ /* 0x000f220000000800 */
[----:B------:R-:W-:Y:S02]  /*3650*/  FMUL R71, R71, 1.4426950216293334961 ;  /* 0x3fb8aa3b47477820 */ /* 0x000fe40000400000 */
[----:B------:R-:W-:Y:S02]  /*3660*/  FMUL R7, R104, 1.4426950216293334961 ;  /* 0x3fb8aa3b68077820 */ /* 0x000fe40000400000 */
[----:B------:R-:W-:Y:S02]  /*3670*/  FFMA R105, R105, c[0x0][0x188], -R17 ;  /* 0x0000620069697a23 */ /* 0x000fe40000000811 */
[----:B------:R-:W-:Y:S02]  /*3680*/  FFMA R107, R107, c[0x0][0x188], -R33 ;  /* 0x000062006b6b7a23 */ /* 0x000fe40000000821 */
[----:B------:R-:W-:Y:S02]  /*3690*/  FMUL R106, R106, 1.4426950216293334961 ;  /* 0x3fb8aa3b6a6a7820 */ /* 0x000fe40000400000 */
[----:B------:R-:W-:Y:S01]  /*36a0*/  FADD R82, R82, R93 ;  /* 0x0000005d52527221 */ /* 0x000fe20000000000 */
[----:B------:R5:W-:Y:S01]  /*36b0*/  MUFU.EX2 R84, R70 ;  /* 0x0000004600547308 */ /* 0x000be20000000800 */
[----:B------:R-:W-:-:S02]  /*36c0*/  FADD R143, R143, R152 ;  /* 0x000000988f8f7221 */ /* 0x000fc40000000000 */
[----:B------:R-:W-:Y:S02]  /*36d0*/  FADD R94, R94, R101 ;  /* 0x000000655e5e7221 */ /* 0x000fe40000000000 */
[----:B------:R-:W-:Y:S02]  /*36e0*/  FMUL R77, R85, 1.4426950216293334961 ;  /* 0x3fb8aa3b554d7820 */ /* 0x000fe40000400000 */
[----:B------:R-:W-:Y:S01]  /*36f0*/  FADD R153, R154, R153 ;  /* 0x000000999a997221 */ /* 0x000fe20000000000 */
[----:B------:R0:W-:Y:S01]  /*3700*/  MUFU.EX2 R85, R71 ;  /* 0x0000004700557308 */ /* 0x0001e20000000800 */
[----:B------:R-:W-:Y:S01]  /*3710*/  FMUL R32, R105, 1.4426950216293334961 ;  /* 0x3fb8aa3b69207820 */ /* 0x000fe20000400000 */
[----:B-----5:R-:W-:Y:S01]  /*3720*/  F2FP.PACK_AB R70, R80, R81 ;  /* 0x000000515046723e */ /* 0x020fe200000000ff */
[----:B------:R-:W-:Y:S02]  /*3730*/  FFMA R96, R96, c[0x0][0x188], -R17 ;  /* 0x0000620060607a23 */ /* 0x000fe40000000811 */
[----:B------:R-:W-:-:S02]  /*3740*/  FFMA R98, R98, c[0x0][0x188], -R33 ;  /* 0x0000620062627a23 */ /* 0x000fc40000000821 */
[----:B------:R-:W-:Y:S01]  /*3750*/  FADD R81, R81, R82 ;  /* 0x0000005251517221 */ /* 0x000fe20000000000 */
[----:B------:R-:W5:Y:S01]  /*3760*/  MUFU.EX2 R76, R76 ;  /* 0x0000004c004c7308 */ /* 0x000f620000000800 */
[----:B0-----:R-:W-:Y:S01]  /*3770*/  F2FP.PACK_AB R71, R92, R95 ;  /* 0x0000005f5c47723e */ /* 0x001fe200000000ff */
[----:B------:R-:W-:Y:S02]  /*3780*/  FMUL R107, R107, 1.4426950216293334961 ;  /* 0x3fb8aa3b6b6b7820 */ /* 0x000fe40000400000 */
[----:B------:R-:W-:Y:S02]  /*3790*/  FFMA R97, R97, c[0x0][0x188], -R17 ;  /* 0x0000620061617a23 */ /* 0x000fe40000000811 */
[----:B------:R-:W-:Y:S02]  /*37a0*/  FADD R95, R95, R94 ;  /* 0x0000005e5f5f7221 */ /* 0x000fe40000000000 */
[----:B------:R-:W0:Y:S01]  /*37b0*/  MUFU.EX2 R7, R7 ;  /* 0x0000000700077308 */ /* 0x000e220000000800 */
[----:B------:R-:W-:-:S02]  /*37c0*/  FADD R82, R72, R143 ;  /* 0x0000008f48527221 */ /* 0x000fc40000000000 */
[----:B------:R-:W-:Y:S02]  /*37d0*/  FADD R94, R74, R153 ;  /* 0x000000994a5e7221 */ /* 0x000fe40000000000 */
[----:B------:R-:W-:-:S03]  /*37e0*/  FMUL R27, R96, 1.4426950216293334961 ;  /* 0x3fb8aa3b601b7820 */ /* 0x000fc60000400000 */
[----:B------:R-:W0:Y:S01]  /*37f0*/  MUFU.EX2 R83, R83 ;  /* 0x0000005300537308 */ /* 0x000e220000000800 */
[----:B------:R-:W-:Y:S02]  /*3800*/  FFMA R99, R99, c[0x0][0x188], -R33 ;  /* 0x0000620063637a23 */ /* 0x000fe40000000821 */
[----:B------:R-:W-:Y:S01]  /*3810*/  FMUL R98, R98, 1.4426950216293334961 ;  /* 0x3fb8aa3b62627820 */ /* 0x000fe20000400000 */
[----:B------:R-:W-:Y:S01]  /*3820*/  F2FP.PACK_AB R72, R73, R72 ;  /* 0x000000484948723e */ /* 0x000fe200000000ff */
[----:B------:R-:W-:-:S03]  /*3830*/  FMUL R34, R97, 1.4426950216293334961 ;  /* 0x3fb8aa3b61227820 */ /* 0x000fc60000400000 */
[----:B------:R-:W0:Y:S01]  /*3840*/  MUFU.EX2 R106, R106 ;  /* 0x0000006a006a7308 */ /* 0x000e220000000800 */
[----:B------:R-:W-:Y:S01]  /*3850*/  FADD R93, R73, R82 ;  /* 0x00000052495d7221 */ /* 0x000fe20000000000 */
[C---:B------:R-:W-:Y:S01]  /*3860*/  F2FP.PACK_AB R73, R75.reuse, R74 ;  /* 0x0000004a4b49723e */ /* 0x040fe200000000ff */
[----:B------:R-:W-:Y:S01]  /*3870*/  FADD R97, R75, R94 ;  /* 0x0000005e4b617221 */ /* 0x000fe20000000000 */
[C---:B------:R-:W-:Y:S04]  /*3880*/  HMMA.16816.F32 R52, R68.reuse, R28, R52 ;  /* 0x0000001c4434723c */ /* 0x040fe80000001834 */
[----:B------:R-:W0:Y:S01]  /*3890*/  MUFU.EX2 R77, R77 ;  /* 0x0000004d004d7308 */ /* 0x000e220000000800 */
[----:B------:R-:W-:Y:S01]  /*38a0*/  F2FP.PACK_AB R74, R87, R100 ;  /* 0x00000064574a723e */ /* 0x000fe200000000ff */
[----:B------:R-:W-:Y:S01]  /*38b0*/  FMUL R99, R99, 1.4426950216293334961 ;  /* 0x3fb8aa3b63637820 */ /* 0x000fe20000400000 */
[----:B----4-:R-:W-:Y:S01]  /*38c0*/  F2FP.PACK_AB R75, R37, R36 ;  /* 0x00000024254b723e */ /* 0x010fe200000000ff */
[----:B-1----:R-:W-:Y:S04]  /*38d0*/  HMMA.16816.F32 R108, R68, R44, R108 ;  /* 0x0000002c446c723c */ /* 0x002fe8000000186c */
[----:B------:R-:W1:Y:S01]  /*38e0*/  MUFU.EX2 R32, R32 ;  /* 0x0000002000207308 */ /* 0x000e620000000800 */
[----:B------:R-:W-:-:S03]  /*38f0*/  FADD R36, R36, R97 ;  /* 0x0000006124247221 */ /* 0x000fc60000000000 */
[C---:B--2---:R-:W-:Y:S04]  /*3900*/  HMMA.16816.F32 R88, R68.reuse, R60, R88 ;  /* 0x0000003c4458723c */ /* 0x044fe80000001858 */
[----:B------:R-:W2:Y:S04]  /*3910*/  MUFU.EX2 R86, R86 ;  /* 0x0000005600567308 */ /* 0x000ea80000000800 */
[----:B---3--:R-:W-:Y:S04]  /*3920*/  HMMA.16816.F32 R48, R68, R56, R48 ;  /* 0x000000384430723c */ /* 0x008fe80000001830 */
[----:B------:R-:W3:Y:S03]  /*3930*/  MUFU.EX2 R107, R107 ;  /* 0x0000006b006b7308 */ /* 0x000ee60000000800 */
[----:B------:R-:W-:-:S02]  /*3940*/  FADD R68, R100, R93 ;  /* 0x0000005d64447221 */ /* 0x000fc40000000000 */
[----:B------:R-:W-:-:S03]  /*3950*/  FADD R81, R80, R81 ;  /* 0x0000005150517221 */ /* 0x000fc60000000000 */
[----:B------:R-:W4:Y:S01]  /*3960*/  MUFU.EX2 R27, R27 ;  /* 0x0000001b001b7308 */ /* 0x000f220000000800 */
[----:B------:R-:W-:Y:S01]  /*3970*/  FADD R68, R87, R68 ;  /* 0x0000004457447221 */ /* 0x000fe20000000000 */
[----:B------:R-:W-:Y:S01]  /*3980*/  HMMA.16816.F32 R132, R72, R28, R132 ;  /* 0x0000001c4884723c */ /* 0x000fe20000001884 */
[----:B------:R-:W-:-:S05]  /*3990*/  FADD R92, R92, R95 ;  /* 0x0000005f5c5c7221 */ /* 0x000fca0000000000 */
[----:B------:R-:W1:Y:S01]  /*39a0*/  MUFU.EX2 R98, R98 ;  /* 0x0000006200627308 */ /* 0x000e620000000800 */
[----:B------:R-:W-:Y:S02]  /*39b0*/  FADD R69, R37, R36 ;  /* 0x0000002425457221 */ /* 0x000fe40000000000 */
[----:B-----5:R-:W-:Y:S02]  /*39c0*/  FADD R28, R76, R81 ;  /* 0x000000514c1c7221 */ /* 0x020fe40000000000 */
[----:B0-----:R-:W-:-:S03]  /*39d0*/  FADD R71, R7, R68 ;  /* 0x0000004407477221 */ /* 0x001fc60000000000 */
[----:B------:R-:W0:Y:S01]  /*39e0*/  MUFU.EX2 R34, R34 ;  /* 0x0000002200227308 */ /* 0x000e220000000800 */
[----:B------:R-:W-:Y:S02]  /*39f0*/  FADD R37, R83, R92 ;  /* 0x0000005c53257221 */ /* 0x000fe40000000000 */
[----:B------:R-:W-:-:S05]  /*3a00*/  FADD R36, R106, R69 ;  /* 0x000000456a247221 */ /* 0x000fca0000000000 */
[----:B------:R-:W5:Y:S01]  /*3a10*/  MUFU.EX2 R99, R99 ;  /* 0x0000006300637308 */ /* 0x000f620000000800 */
[----:B------:R-:W-:Y:S02]  /*3a20*/  FADD R29, R77, R28 ;  /* 0x0000001c4d1d7221 */ /* 0x000fe40000000000 */
[----:B-1----:R-:W-:Y:S02]  /*3a30*/  FADD R68, R32, R71 ;  /* 0x0000004720447221 */ /* 0x002fe40000000000 */
[----:B--2---:R-:W-:Y:S02]  /*3a40*/  FADD R37, R86, R37 ;  /* 0x0000002556257221 */ /* 0x004fe40000000000 */
[----:B---3--:R-:W-:Y:S02]  /*3a50*/  FADD R69, R107, R36 ;  /* 0x000000246b457221 */ /* 0x008fe40000000000 */
[----:B------:R-:W-:Y:S02]  /*3a60*/  FADD R28, R78, R29 ;  /* 0x0000001d4e1c7221 */ /* 0x000fe40000000000 */
[----:B----4-:R-:W-:-:S02]  /*3a70*/  FADD R29, R27, R68 ;  /* 0x000000441b1d7221 */ /* 0x010fc40000000000 */
[----:B------:R-:W-:Y:S02]  /*3a80*/  FADD R36, R84, R37 ;  /* 0x0000002554247221 */ /* 0x000fe40000000000 */
[----:B------:R-:W-:Y:S02]  /*3a90*/  FADD R68, R98, R69 ;  /* 0x0000004562447221 */ /* 0x000fe40000000000 */
[----:B------:R-:W-:Y:S02]  /*3aa0*/  FADD R36, R85, R36 ;  /* 0x0000002455247221 */ /* 0x000fe40000000000 */
[----:B0-----:R-:W-:Y:S02]  /*3ab0*/  FADD R29, R34, R29 ;  /* 0x0000001d221d7221 */ /* 0x001fe40000000000 */
[----:B-----5:R-:W-:Y:S02]  /*3ac0*/  FADD R37, R99, R68 ;  /* 0x0000004463257221 */ /* 0x020fe40000000000 */
[----:B------:R-:W-:Y:S01]  /*3ad0*/  FADD R28, R79, R28 ;  /* 0x0000001c4f1c7221 */ /* 0x000fe20000000000 */
[C---:B------:R-:W-:Y:S01]  /*3ae0*/  HMMA.16816.F32 R112, R72.reuse, R44, R112 ;  /* 0x0000002c4870723c */ /* 0x040fe20000001870 */
[----:B------:R-:W0:Y:S04]  /*3af0*/  SHFL.BFLY PT, R81, R36, 0x2, 0x1f ;  /* 0x0c401f0024517f89 */ /* 0x000e2800000e0000 */
[----:B------:R-:W1:Y:S04]  /*3b00*/  SHFL.BFLY PT, R44, R29, 0x2, 0x1f ;  /* 0x0c401f001d2c7f89 */ /* 0x000e6800000e0000 */
[----:B------:R-:W2:Y:S04]  /*3b10*/  SHFL.BFLY PT, R80, R37, 0x2, 0x1f ;  /* 0x0c401f0025507f89 */ /* 0x000ea800000e0000 */
[----:B------:R-:W3:Y:S01]  /*3b20*/  SHFL.BFLY PT, R45, R28, 0x2, 0x1f ;  /* 0x0c401f001c2d7f89 */ /* 0x000ee200000e0000 */
[C---:B------:R-:W-:Y:S08]  /*3b30*/  HMMA.16816.F32 R64, R72.reuse, R60, R64 ;  /* 0x0000003c4840723c */ /* 0x040ff00000001840 */
[----:B------:R-:W-:Y:S01]  /*3b40*/  HMMA.16816.F32 R120, R72, R56, R120 ;  /* 0x000000384878723c */ /* 0x000fe20000001878 */
[----:B0-----:R-:W-:-:S02]  /*3b50*/  FADD R81, R36, R81 ;  /* 0x0000005124517221 */ /* 0x001fc40000000000 */
[----:B-1----:R-:W-:Y:S02]  /*3b60*/  FADD R44, R29, R44 ;  /* 0x0000002c1d2c7221 */ /* 0x002fe40000000000 */
[----:B--2---:R-:W-:Y:S02]  /*3b70*/  FADD R80, R37, R80 ;  /* 0x0000005025507221 */ /* 0x004fe40000000000 */
[----:B------:R-:W-:Y:S01]  /*3b80*/  F2FP.PACK_AB R72, R32, R7 ;  /* 0x000000072048723e */ /* 0x000fe200000000ff */
[----:B---3--:R-:W-:Y:S01]  /*3b90*/  FADD R45, R28, R45 ;  /* 0x0000002d1c2d7221 */ /* 0x008fe20000000000 */
[----:B------:R-:W-:Y:S01]  /*3ba0*/  F2FP.PACK_AB R74, R34, R27 ;  /* 0x0000001b224a723e */ /* 0x000fe200000000ff */
[----:B------:R-:W0:Y:S04]  /*3bb0*/  SHFL.BFLY PT, R32, R81, 0x1, 0x1f ;  /* 0x0c201f0051207f89 */ /* 0x000e2800000e0000 */
[----:B------:R-:W1:Y:S04]  /*3bc0*/  SHFL.BFLY PT, R7, R44, 0x1, 0x1f ;  /* 0x0c201f002c077f89 */ /* 0x000e6800000e0000 */
[----:B------:R-:W2:Y:S04]  /*3bd0*/  SHFL.BFLY PT, R27, R80, 0x1, 0x1f ;  /* 0x0c201f00501b7f89 */ /* 0x000ea800000e0000 */
[----:B------:R-:W3:Y:S01]  /*3be0*/  SHFL.BFLY PT, R28, R45, 0x1, 0x1f ;  /* 0x0c201f002d1c7f89 */ /* 0x000ee200000e0000 */
[----:B------:R-:W-:-:S04]  /*3bf0*/  IADD3 R5, R5, 0x40, RZ ;  /* 0x0000004005057810 */ /* 0x000fc80007ffe0ff */
[----:B------:R-:W-:Y:S02]  /*3c00*/  ISETP.GE.AND P0, PT, R5, c[0x0][0x1d0], PT ;  /* 0x0000740005007a0c */ /* 0x000fe40003f06270 */
[----:B------:R-:W-:Y:S02]  /*3c10*/  F2FP.PACK_AB R68, R77, R76 ;  /* 0x0000004c4d44723e */ /* 0x000fe400000000ff */
[----:B------:R-:W-:Y:S02]  /*3c20*/  F2FP.PACK_AB R70, R79, R78 ;  /* 0x0000004e4f46723e */ /* 0x000fe400000000ff */
[----:B------:R-:W-:Y:S02]  /*3c30*/  F2FP.PACK_AB R69, R86, R83 ;  /* 0x000000535645723e */ /* 0x000fe400000000ff */
[----:B------:R-:W-:Y:S02]  /*3c40*/  F2FP.PACK_AB R71, R85, R84 ;  /* 0x000000545547723e */ /* 0x000fe400000000ff */
[----:B------:R-:W-:-:S02]  /*3c50*/  F2FP.PACK_AB R73, R107, R106 ;  /* 0x0000006a6b49723e */ /* 0x000fc400000000ff */
[----:B------:R-:W-:Y:S01]  /*3c60*/  F2FP.PACK_AB R75, R99, R98 ;  /* 0x00000062634b723e */ /* 0x000fe200000000ff */
[----:B0-----:R-:W-:Y:S01]  /*3c70*/  FADD R32, R81, R32 ;  /* 0x0000002051207221 */ /* 0x001fe20000000000 */
[----:B------:R-:W-:Y:S01]  /*3c80*/  MOV R29, 0x40 ;  /* 0x00000040001d7802 */ /* 0x000fe20000000f00 */
[----:B-1----:R-:W-:Y:S02]  /*3c90*/  FADD R7, R44, R7 ;  /* 0x000000072c077221 */ /* 0x002fe40000000000 */
[----:B--2---:R-:W-:Y:S01]  /*3ca0*/  FADD R27, R80, R27 ;  /* 0x0000001b501b7221 */ /* 0x004fe20000000000 */
[----:B------:R-:W-:Y:S01]  /*3cb0*/  HMMA.16816.F32 R52, R68, R30, R52 ;  /* 0x0000001e4434723c */ /* 0x000fe20000001834 */
[----:B---3--:R-:W-:Y:S01]  /*3cc0*/  FADD R28, R45, R28 ;  /* 0x0000001c2d1c7221 */ /* 0x008fe20000000000 */
[----:B------:R-:W-:Y:S01]  /*3cd0*/  MOV R36, R17 ;  /* 0x0000001100247202 */ /* 0x000fe20000000f00 */
[----:B------:R-:W-:Y:S01]  /*3ce0*/  FFMA R24, R23, R24, R32 ;  /* 0x0000001817187223 */ /* 0x000fe20000000020 */
[----:B------:R-:W-:Y:S01]  /*3cf0*/  MOV R23, R14 ;  /* 0x0000000e00177202 */ /* 0x000fe20000000f00 */
[----:B------:R-:W-:-:S03]  /*3d00*/  FFMA R22, R35, R22, R7 ;  /* 0x0000001623167223 */ /* 0x000fc60000000007 */
[----:B------:R-:W-:Y:S01]  /*3d10*/  HMMA.16816.F32 R108, R68, R46, R108 ;  /* 0x0000002e446c723c */ /* 0x000fe2000000186c */
[----:B------:R-:W-:Y:S01]  /*3d20*/  FFMA R21, R140, R21, R27 ;  /* 0x000000158c157223 */ /* 0x000fe2000000001b */
[----:B------:R-:W-:Y:S01]  /*3d30*/  MOV R7, R16 ;  /* 0x0000001000077202 */ /* 0x000fe20000000f00 */
[C---:B------:R-:W-:Y:S01]  /*3d40*/  IMAD R8, R29.reuse, c[0x0][0x1b4], R8 ;  /* 0x00006d001d087a24 */ /* 0x040fe200078e0208 */
[----:B------:R-:W-:Y:S01]  /*3d50*/  MOV R140, R33 ;  /* 0x00000021008c7202 */ /* 0x000fe20000000f00 */
[----:B------:R-:W-:-:S03]  /*3d60*/  IMAD R15, R29, c[0x0][0x1a4], R15 ;  /* 0x000069001d0f7a24 */ /* 0x000fc600078e020f */
[----:B------:R-:W-:Y:S01]  /*3d70*/  HMMA.16816.F32 R88, R68, R62, R88 ;  /* 0x0000003e4458723c */ /* 0x000fe20000001858 */
[----:B------:R-:W-:-:S07]  /*3d80*/  FFMA R26, R25, R26, R28 ;  /* 0x0000001a191a7223 */ /* 0x000fce000000001c */
[----:B------:R-:W-:Y:S08]  /*3d90*/  HMMA.16816.F32 R48, R68, R58, R48 ;  /* 0x0000003a4430723c */ /* 0x000ff00000001830 */
[C---:B------:R-:W-:Y:S08]  /*3da0*/  HMMA.16816.F32 R132, R72.reuse, R30, R132 ;  /* 0x0000001e4884723c */ /* 0x040ff00000001884 */
[C---:B------:R-:W-:Y:S08]  /*3db0*/  HMMA.16816.F32 R112, R72.reuse, R46, R112 ;  /* 0x0000002e4870723c */ /* 0x040ff00000001870 */
[C---:B------:R-:W-:Y:S08]  /*3dc0*/  HMMA.16816.F32 R64, R72.reuse, R62, R64 ;  /* 0x0000003e4840723c */ /* 0x040ff00000001840 */
[----:B------:R-:W-:Y:S01]  /*3dd0*/  HMMA.16816.F32 R120, R72, R58, R120 ;  /* 0x0000003a4878723c */ /* 0x000fe20000001878 */
[----:B------:R-:W-:Y:S01]  /*3de0*/  @P0 CALL.REL.NOINC `(.L_x_0) ;  /* 0x0000001000000944 */ /* 0x000fe20003c00000 */
[----:B------:R-:W-:Y:S06]  /*3df0*/  BRA `(.L_x_1) ;  /* 0xffffd76000007947 */ /* 0x000fec000383ffff */
.L_x_0:
[----:B------:R-:W-:Y:S01]  /*3e00*/  SHF.R.U32.HI R6, RZ, 0x1, R0 ;  /* 0x00000001ff067819 */ /* 0x000fe20000011600 */
[----:B------:R-:W-:Y:S01]  /*3e10*/  IMAD R19, R4, c[0x0][0x1c4], RZ ;  /* 0x0000710004137a24 */ /* 0x000fe200078e02ff */
[----:B------:R-:W-:Y:S01]  /*3e20*/  SHF.L.U32 R15, R0, 0x2, RZ ;  /* 0x00000002000f7819 */ /* 0x000fe200000006ff */
[----:B------:R-:W-:Y:S01]  /*3e30*/  IMAD R13, R2, c[0x0][0x1c0], RZ ;  /* 0x00007000020d7a24 */ /* 0x000fe200078e02ff */
[----:B------:R-:W-:Y:S01]  /*3e40*/  LOP3.LUT R5, R11, 0x38, RZ, 0xc0, !PT ;  /* 0x000000380b057812 */ /* 0x000fe200078ec0ff */
[----:B------:R-:W-:Y:S01]  /*3e50*/  BAR.SYNC.DEFER_BLOCKING 0x0 ;  /* 0x0000000000007b1d */ /* 0x000fe20000010000 */
[----:B------:R-:W-:Y:S01]  /*3e60*/  LOP3.LUT R7, R6, 0x4, RZ, 0xc0, !PT ;  /* 0x0000000406077812 */ /* 0x000fe200078ec0ff */
[----:B------:R-:W-:Y:S01]  /*3e70*/  IMAD R2, R2, c[0x0][0x1cc], RZ ;  /* 0x0000730002027a24 */ /* 0x000fe200078e02ff */
[----:B------:R-:W-:-:S02]  /*3e80*/  LOP3.LUT R8, R15, 0x3c0, RZ, 0xc0, !PT ;  /* 0x000003c00f087812 */ /* 0x000fc400078ec0ff */
[----:B------:R-:W-:Y:S02]  /*3e90*/  MOV R36, R24 ;  /* 0x0000001800247202 */ /* 0x000fe40000000f00 */
[----:B------:R-:W-:Y:S02]  /*3ea0*/  MOV R47, R26 ;  /* 0x0000001a002f7202 */ /* 0x000fe40000000f00 */
[----:B------:R-:W-:Y:S01]  /*3eb0*/  IADD3 R5, R7, R5, R8 ;  /* 0x0000000507057210 */ /* 0x000fe20007ffe008 */
[C---:B------:R-:W-:Y:S01]  /*3ec0*/  FMUL R7, R36.reuse, 8388608 ;  /* 0x4b00000024077820 */ /* 0x040fe20000400000 */
[----:B------:R-:W-:Y:S01]  /*3ed0*/  MOV R34, R22 ;  /* 0x0000001600227202 */ /* 0x000fe20000000f00 */
[----:B------:R-:W-:Y:S01]  /*3ee0*/  FMUL R6, R47, 8388608 ;  /* 0x4b0000002f067820 */ /* 0x000fe20000400000 */
[----:B------:R-:W-:Y:S02]  /*3ef0*/  FSETP.GEU.AND P2, PT, R36, 1.175494350822287508e-38, PT ;  /* 0x008000002400780b */ /* 0x000fe40003f4e000 */
[----:B------:R-:W-:-:S02]  /*3f00*/  MOV R30, R21 ;  /* 0x00000015001e7202 */ /* 0x000fc40000000f00 */
[C---:B------:R-:W-:Y:S02]  /*3f10*/  SHF.L.U32 R20, R0.reuse, 0x9, RZ ;  /* 0x0000000900147819 */ /* 0x040fe400000006ff */
[C---:B------:R-:W-:Y:S02]  /*3f20*/  SHF.L.U32 R24, R0.reuse, 0x5, RZ ;  /* 0x0000000500187819 */ /* 0x040fe400000006ff */
[----:B------:R-:W-:Y:S02]  /*3f30*/  SHF.L.U32 R0, R0, 0xb, RZ ;  /* 0x0000000b00007819 */ /* 0x000fe400000006ff */
[----:B------:R-:W-:Y:S02]  /*3f40*/  FSETP.GEU.AND P0, PT, R47, 1.175494350822287508e-38, PT ;  /* 0x008000002f00780b */ /* 0x000fe40003f0e000 */
[----:B------:R-:W-:Y:S01]  /*3f50*/  FSEL R59, R7, R36, !P2 ;  /* 0x00000024073b7208 */ /* 0x000fe20005000000 */
[----:B------:R-:W-:Y:S01]  /*3f60*/  FMUL R7, R34, 8388608 ;  /* 0x4b00000022077820 */ /* 0x000fe20000400000 */
[----:B------:R-:W-:-:S02]  /*3f70*/  FSETP.GT.AND P1, PT, |R30|, 8.50705917302346158658e+37, PT ;  /* 0x7e8000001e00780b */ /* 0x000fc40003f24200 */
[----:B------:R-:W-:Y:S02]  /*3f80*/  FSETP.GEU.AND P3, PT, R34, 1.175494350822287508e-38, PT ;  /* 0x008000002200780b */ /* 0x000fe40003f6e000 */
[----:B------:R-:W-:Y:S02]  /*3f90*/  LOP3.LUT R28, R0, 0x3000, RZ, 0xc0, !PT ;  /* 0x00003000001c7812 */ /* 0x000fe400078ec0ff */
[----:B------:R-:W-:Y:S02]  /*3fa0*/  FSEL R57, R6, R47, !P0 ;  /* 0x0000002f06397208 */ /* 0x000fe40004000000 */
[----:B------:R-:W-:Y:S02]  /*3fb0*/  FSEL R0, RZ, -23, P0 ;  /* 0xc1b80000ff007808 */ /* 0x000fe40000000000 */
[C---:B------:R-:W-:Y:S02]  /*3fc0*/  FSETP.GEU.AND P0, PT, |R30|.reuse, 1.175494350822287508e-38, PT ;  /* 0x008000001e00780b */ /* 0x040fe40003f0e200 */
[----:B------:R-:W-:Y:S01]  /*3fd0*/  FSEL R58, R7, R34, !P3 ;  /* 0x00000022073a7208 */ /* 0x000fe20005800000 */
[C---:B------:R-:W-:Y:S01]  /*3fe0*/  FMUL R7, R30.reuse, 8388608 ;  /* 0x4b0000001e077820 */ /* 0x040fe20000400000 */
[----:B------:R-:W-:Y:S01]  /*3ff0*/  FSETP.GEU.AND P4, PT, R30, 1.175494350822287508e-38, PT ;  /* 0x008000001e00780b */ /* 0x000fe20003f8e000 */
[----:B------:R-:W-:Y:S01]  /*4000*/  @P1 FMUL R123, R123, 0.25 ;  /* 0x3e8000007b7b1820 */ /* 0x000fe20000400000 */
[----:B------:R-:W-:Y:S01]  /*4010*/  IADD3 R6, R57, -0x3f3504f3, RZ ;  /* 0xc0cafb0d39067810 */ /* 0x000fe20007ffe0ff */
[----:B------:R-:W-:Y:S01]  /*4020*/  @P1 FMUL R122, R122, 0.25 ;  /* 0x3e8000007a7a1820 */ /* 0x000fe20000400000 */
[----:B------:R-:W-:Y:S01]  /*4030*/  FSEL R60, R7, R30, !P4 ;  /* 0x0000001e073c7208 */ /* 0x000fe20006000000 */
[----:B------:R-:W-:Y:S01]  /*4040*/  @P1 FMUL R30, R30, 0.25 ;  /* 0x3e8000001e1e1820 */ /* 0x000fe20000400000 */
[----:B------:R-:W-:Y:S01]  /*4050*/  LOP3.LUT R26, R15, 0x70, RZ, 0xc0, !PT ;  /* 0x000000700f1a7812 */ /* 0x000fe200078ec0ff */
[----:B------:R-:W-:Y:S01]  /*4060*/  @P1 FMUL R67, R67, 0.25 ;  /* 0x3e80000043431820 */ /* 0x000fe20000400000 */
[----:B------:R-:W-:Y:S01]  /*4070*/  LOP3.LUT R21, R20, 0x3000, RZ, 0xc0, !PT ;  /* 0x0000300014157812 */ /* 0x000fe200078ec0ff */
[----:B------:R-:W-:Y:S01]  /*4080*/  @P1 FMUL R66, R66, 0.25 ;  /* 0x3e80000042421820 */ /* 0x000fe20000400000 */
[----:B------:R-:W-:Y:S01]  /*4090*/  LOP3.LUT R8, R6, 0xff800000, RZ, 0xc0, !PT ;  /* 0xff80000006087812 */ /* 0x000fe200078ec0ff */
[----:B------:R-:W-:Y:S01]  /*40a0*/  @P1 FMUL R115, R115, 0.25 ;  /* 0x3e80000073731820 */ /* 0x000fe20000400000 */
[----:B------:R-:W-:Y:S01]  /*40b0*/  IADD3 R6, R59, -0x3f3504f3, RZ ;  /* 0xc0cafb0d3b067810 */ /* 0x000fe20007ffe0ff */
[----:B------:R-:W-:Y:S01]  /*40c0*/  @P1 FMUL R114, R114, 0.25 ;  /* 0x3e80000072721820 */ /* 0x000fe20000400000 */
[----:B------:R-:W-:Y:S01]  /*40d0*/  LEA R26, R9, R26, 0x3 ;  /* 0x0000001a091a7211 */ /* 0x000fe200078e18ff */
[----:B------:R-:W-:Y:S01]  /*40e0*/  @P1 FMUL R135, R135, 0.25 ;  /* 0x3e80000087871820 */ /* 0x000fe20000400000 */
[----:B------:R-:W-:Y:S01]  /*40f0*/  LOP3.LUT R9, R21, 0x60, R24, 0xf8, !PT ;  /* 0x0000006015097812 */ /* 0x000fe200078ef818 */
[----:B------:R-:W-:Y:S01]  /*4100*/  @P1 FMUL R134, R134, 0.25 ;  /* 0x3e80000086861820 */ /* 0x000fe20000400000 */
[----:B------:R-:W-:Y:S01]  /*4110*/  SHF.L.U32 R22, R19, 0x1, RZ ;  /* 0x0000000113167819 */ /* 0x000fe200000006ff */
[----:B------:R-:W-:Y:S01]  /*4120*/  @!P0 FMUL R30, R30, 16777216 ;  /* 0x4b8000001e1e8820 */ /* 0x000fe20000400000 */
[----:B------:R-:W-:Y:S01]  /*4130*/  LOP3.LUT R12, R6, 0xff800000, RZ, 0xc0, !PT ;  /* 0xff800000060c7812 */ /* 0x000fe200078ec0ff */
[----:B------:R-:W-:Y:S01]  /*4140*/  @!P0 FMUL R123, R123, 16777216 ;  /* 0x4b8000007b7b8820 */ /* 0x000fe20000400000 */
[----:B------:R-:W-:Y:S01]  /*4150*/  IADD3 R6, R58, -0x3f3504f3, RZ ;  /* 0xc0cafb0d3a067810 */ /* 0x000fe20007ffe0ff */
[----:B------:R-:W-:Y:S01]  /*4160*/  @!P0 FMUL R122, R122, 16777216 ;  /* 0x4b8000007a7a8820 */ /* 0x000fe20000400000 */
[----:B------:R-:W0:Y:S01]  /*4170*/  I2F R18, R12 ;  /* 0x0000000c00127306 */ /* 0x000e220000201400 */
[----:B------:R-:W-:Y:S01]  /*4180*/  @!P0 FMUL R67, R67, 16777216 ;  /* 0x4b80000043438820 */ /* 0x000fe20000400000 */
[----:B------:R-:W-:Y:S01]  /*4190*/  LOP3.LUT R56, R9, R26, RZ, 0x3c, !PT ;  /* 0x0000001a09387212 */ /* 0x000fe200078e3cff */
[----:B------:R-:W-:Y:S01]  /*41a0*/  @!P0 FMUL R66, R66, 16777216 ;  /* 0x4b80000042428820 */ /* 0x000fe20000400000 */
[----:B------:R-:W-:Y:S01]  /*41b0*/  FSEL R9, RZ, -23, P2 ;  /* 0xc1b80000ff097808 */ /* 0x000fe20001000000 */
[----:B------:R-:W-:Y:S01]  /*41c0*/  @!P0 FMUL R115, R115, 16777216 ;  /* 0x4b80000073738820 */ /* 0x000fe20000400000 */
[----:B------:R-:W-:Y:S01]  /*41d0*/  LOP3.LUT R15, R6, 0xff800000, RZ, 0xc0, !PT ;  /* 0xff800000060f7812 */ /* 0x000fe200078ec0ff */
[----:B------:R-:W-:Y:S01]  /*41e0*/  @!P0 FMUL R114, R114, 16777216 ;  /* 0x4b80000072728820 */ /* 0x000fe20000400000 */
[----:B------:R-:W-:Y:S01]  /*41f0*/  FSETP.GT.AND P2, PT, |R34|, 8.50705917302346158658e+37, PT ;  /* 0x7e8000002200780b */ /* 0x000fe20003f44200 */
[----:B------:R-:W-:Y:S01]  /*4200*/  @!P0 FMUL R135, R135, 16777216 ;  /* 0x4b80000087878820 */ /* 0x000fe20000400000 */
[----:B------:R-:W-:Y:S01]  /*4210*/  IADD3 R6, R60, -0x3f3504f3, RZ ;  /* 0xc0cafb0d3c067810 */ /* 0x000fe20007ffe0ff */
[----:B------:R-:W-:Y:S01]  /*4220*/  @!P0 FMUL R134, R134, 16777216 ;  /* 0x4b80000086868820 */ /* 0x000fe20000400000 */
[C---:B------:R-:W-:Y:S01]  /*4230*/  FSETP.GT.AND P0, PT, |R36|.reuse, 8.50705917302346158658e+37, PT ;  /* 0x7e8000002400780b */ /* 0x040fe20003f04200 */
[----:B------:R-:W-:Y:S01]  /*4240*/  IMAD.HI R24, R19, 0x2, RZ ;  /* 0x0000000213187827 */ /* 0x000fe200078e02ff */
[----:B------:R-:W-:Y:S01]  /*4250*/  FSEL R19, RZ, -23, P4 ;  /* 0xc1b80000ff137808 */ /* 0x000fe20002000000 */
[----:B------:R-:W1:Y:S01]  /*4260*/  I2F R11, R8 ;  /* 0x00000008000b7306 */ /* 0x000e620000201400 */
[----:B------:R-:W-:Y:S01]  /*4270*/  FSETP.GEU.AND P4, PT, |R36|, 1.175494350822287508e-38, PT ;  /* 0x008000002400780b */ /* 0x000fe20003f8e200 */
[----:B0-----:R-:W-:Y:S01]  /*4280*/  FFMA.FTZ R18, R18, 1.1920928955078125e-07, R9 ;  /* 0x3400000012127823 */ /* 0x001fe20000010009 */
[C---:B------:R-:W-:Y:S01]  /*4290*/  SHF.L.U32 R7, R13.reuse, 0x1, RZ ;  /* 0x000000010d077819 */ /* 0x040fe200000006ff */
[----:B------:R-:W-:Y:S01]  /*42a0*/  IMAD.HI R13, R13, 0x2, RZ ;  /* 0x000000020d0d7827 */ /* 0x000fe200078e02ff */
[----:B------:R-:W-:-:S02]  /*42b0*/  LOP3.LUT R21, R6, 0xff800000, RZ, 0xc0, !PT ;  /* 0xff80000006157812 */ /* 0x000fc400078ec0ff */
[----:B------:R-:W-:Y:S01]  /*42c0*/  IADD3 R6, P5, P6, R22, c[0x0][0x178], R7 ;  /* 0x00005e0016067a10 */ /* 0x000fe20007ebe007 */
[----:B------:R-:W-:Y:S01]  /*42d0*/  @P2 FMUL R121, R121, 0.25 ;  /* 0x3e80000079792820 */ /* 0x000fe20000400000 */
[----:B------:R-:W-:Y:S01]  /*42e0*/  FSETP.GT.AND P1, PT, |R47|, 8.50705917302346158658e+37, PT ;  /* 0x7e8000002f00780b */ /* 0x000fe20003f24200 */
[----:B------:R-:W-:Y:S01]  /*42f0*/  @P0 FMUL R36, R36, 0.25 ;  /* 0x3e80000024240820 */ /* 0x000fe20000400000 */
[----:B------:R-:W-:Y:S01]  /*4300*/  IADD3.X R7, R24, c[0x0][0x17c], R13, P5, P6 ;  /* 0x00005f0018077a10 */ /* 0x000fe20002fec40d */
[----:B------:R-:W-:Y:S01]  /*4310*/  @P2 FMUL R120, R120, 0.25 ;  /* 0x3e80000078782820 */ /* 0x000fe20000400000 */
[----:B------:R-:W-:Y:S01]  /*4320*/  FSEL R13, RZ, -23, P3 ;  /* 0xc1b80000ff0d7808 */ /* 0x000fe20001800000 */
[----:B------:R-:W-:Y:S01]  /*4330*/  @!P4 FMUL R36, R36, 16777216 ;  /* 0x4b8000002424c820 */ /* 0x000fe20000400000 */
[C---:B------:R-:W-:Y:S01]  /*4340*/  FSETP.GEU.AND P3, PT, |R34|.reuse, 1.175494350822287508e-38, PT ;  /* 0x008000002200780b */ /* 0x040fe20003f6e200 */
[----:B------:R-:W-:Y:S01]  /*4350*/  @P2 FMUL R34, R34, 0.25 ;  /* 0x3e80000022222820 */ /* 0x000fe20000400000 */
[----:B------:R0:W2:Y:S01]  /*4360*/  I2F R20, R15 ;  /* 0x0000000f00147306 */ /* 0x0000a20000201400 */
[----:B------:R-:W-:Y:S01]  /*4370*/  @P2 FMUL R65, R65, 0.25 ;  /* 0x3e80000041412820 */ /* 0x000fe20000400000 */
[----:B------:R-:W-:Y:S01]  /*4380*/  MOV R43, R48 ;  /* 0x00000030002b7202 */ /* 0x000fe20000000f00 */
[----:B------:R-:W-:Y:S01]  /*4390*/  @P2 FMUL R64, R64, 0.25 ;  /* 0x3e80000040402820 */ /* 0x000fe20000400000 */
[----:B------:R-:W-:Y:S01]  /*43a0*/  MOV R39, R49 ;  /* 0x0000003100277202 */ /* 0x000fe20000000f00 */
[----:B------:R-:W-:Y:S01]  /*43b0*/  @P2 FMUL R113, R113, 0.25 ;  /* 0x3e80000071712820 */ /* 0x000fe20000400000 */
[----:B------:R-:W-:Y:S01]  /*43c0*/  LEA R3, R3, R28, 0x4 ;  /* 0x0000001c03037211 */ /* 0x000fe200078e20ff */
[----:B------:R-:W-:Y:S01]  /*43d0*/  @P2 FMUL R112, R112, 0.25 ;  /* 0x3e80000070702820 */ /* 0x000fe20000400000 */
[----:B------:R-:W3:Y:S01]  /*43e0*/  MUFU.RCP R36, R36 ;  /* 0x0000002400247308 */ /* 0x000ee20000001000 */
[----:B------:R-:W-:Y:S01]  /*43f0*/  @P2 FMUL R133, R133, 0.25 ;  /* 0x3e80000085852820 */ /* 0x000fe20000400000 */
[----:B0-----:R-:W-:Y:S01]  /*4400*/  IADD3 R15, R58, -R15, RZ ;  /* 0x8000000f3a0f7210 */ /* 0x001fe20007ffe0ff */
[----:B------:R-:W-:Y:S01]  /*4410*/  @P2 FMUL R132, R132, 0.25 ;  /* 0x3e80000084842820 */ /* 0x000fe20000400000 */
[----:B------:R-:W-:Y:S01]  /*4420*/  FSETP.GEU.AND P2, PT, |R47|, 1.175494350822287508e-38, PT ;  /* 0x008000002f00780b */ /* 0x000fe20003f4e200 */
[----:B------:R-:W-:Y:S01]  /*4430*/  @P0 FMUL R51, R51, 0.25 ;  /* 0x3e80000033330820 */ /* 0x000fe20000400000 */
[----:B------:R-:W-:Y:S01]  /*4440*/  IADD3 R8, R57, -R8, RZ ;  /* 0x8000000839087210 */ /* 0x000fe20007ffe0ff */
[----:B------:R-:W-:Y:S01]  /*4450*/  @P0 FMUL R50, R50, 0.25 ;  /* 0x3e80000032320820 */ /* 0x000fe20000400000 */
[----:B------:R-:W0:Y:S01]  /*4460*/  MUFU.RCP R9, R30 ;  /* 0x0000001e00097308 */ /* 0x000e220000001000 */
[----:B------:R-:W-:Y:S01]  /*4470*/  @P0 FMUL R91, R91, 0.25 ;  /* 0x3e8000005b5b0820 */ /* 0x000fe20000400000 */
[----:B------:R-:W-:Y:S01]  /*4480*/  IADD3 R12, R59, -R12, RZ ;  /* 0x8000000c3b0c7210 */ /* 0x000fe20007ffe0ff */
[----:B------:R-:W-:Y:S01]  /*4490*/  @P0 FMUL R90, R90, 0.25 ;  /* 0x3e8000005a5a0820 */ /* 0x000fe20000400000 */
[----:B------:R-:W-:Y:S01]  /*44a0*/  ISETP.GE.U32.AND P5, PT, R58, 0x7f800000, PT ;  /* 0x7f8000003a00780c */ /* 0x000fe20003fa6070 */
[----:B------:R-:W-:Y:S01]  /*44b0*/  @P0 FMUL R111, R111, 0.25 ;  /* 0x3e8000006f6f0820 */ /* 0x000fe20000400000 */
[----:B------:R-:W-:Y:S01]  /*44c0*/  LOP3.LUT R10, R10, 0x1f8, RZ, 0xc0, !PT ;  /* 0x000001f80a0a7812 */ /* 0x000fe200078ec0ff */
[----:B------:R-:W-:Y:S01]  /*44d0*/  @P0 FMUL R110, R110, 0.25 ;  /* 0x3e8000006e6e0820 */ /* 0x000fe20000400000 */
[----:B------:R4:W5:Y:S01]  /*44e0*/  I2F R22, R21 ;  /* 0x0000001500167306 */ /* 0x0009620000201400 */
[----:B------:R-:W-:-:S02]  /*44f0*/  @P0 FMUL R55, R55, 0.25 ;  /* 0x3e80000037370820 */ /* 0x000fc40000400000 */
[----:B------:R-:W-:Y:S01]  /*4500*/  @P0 FMUL R54, R54, 0.25 ;  /* 0x3e80000036360820 */ /* 0x000fe20000400000 */
[----:B------:R-:W-:Y:S01]  /*4510*/  ISETP.GE.U32.AND P0, PT, R57, 0x7f800000, PT ;  /* 0x7f8000003900780c */ /* 0x000fe20003f06070 */
[----:B------:R-:W-:Y:S02]  /*4520*/  @P1 FMUL R47, R47, 0.25 ;  /* 0x3e8000002f2f1820 */ /* 0x000fe40000400000 */
[----:B------:R-:W-:Y:S02]  /*4530*/  @!P4 FMUL R51, R51, 16777216 ;  /* 0x4b8000003333c820 */ /* 0x000fe40000400000 */
[----:B------:R-:W-:Y:S01]  /*4540*/  @!P4 FMUL R50, R50, 16777216 ;  /* 0x4b8000003232c820 */ /* 0x000fe20000400000 */
[----:B----4-:R-:W-:Y:S01]  /*4550*/  IADD3 R21, R60, -R21, RZ ;  /* 0x800000153c157210 */ /* 0x010fe20007ffe0ff */
[----:B------:R-:W-:Y:S02]  /*4560*/  @!P4 FMUL R91, R91, 16777216 ;  /* 0x4b8000005b5bc820 */ /* 0x000fe40000400000 */
[----:B------:R-:W-:-:S02]  /*4570*/  @!P4 FMUL R90, R90, 16777216 ;  /* 0x4b8000005a5ac820 */ /* 0x000fc40000400000 */
[----:B------:R-:W-:Y:S02]  /*4580*/  @!P4 FMUL R111, R111, 16777216 ;  /* 0x4b8000006f6fc820 */ /* 0x000fe40000400000 */
[----:B------:R-:W-:Y:S02]  /*4590*/  @!P4 FMUL R110, R110, 16777216 ;  /* 0x4b8000006e6ec820 */ /* 0x000fe40000400000 */
[----:B------:R-:W-:Y:S02]  /*45a0*/  @!P4 FMUL R55, R55, 16777216 ;  /* 0x4b8000003737c820 */ /* 0x000fe40000400000 */
[----:B------:R-:W-:Y:S01]  /*45b0*/  @!P4 FMUL R54, R54, 16777216 ;  /* 0x4b8000003636c820 */ /* 0x000fe20000400000 */
[----:B------:R-:W-:Y:S01]  /*45c0*/  ISETP.GE.U32.AND P4, PT, R60, 0x7f800000, PT ;  /* 0x7f8000003c00780c */ /* 0x000fe20003f86070 */
[----:B------:R-:W-:Y:S02]  /*45d0*/  @!P2 FMUL R47, R47, 16777216 ;  /* 0x4b8000002f2fa820 */ /* 0x000fe40000400000 */
[----:B------:R-:W-:-:S02]  /*45e0*/  @!P3 FMUL R34, R34, 16777216 ;  /* 0x4b8000002222b820 */ /* 0x000fc40000400000 */
[----:B-1----:R-:W-:Y:S02]  /*45f0*/  FFMA.FTZ R0, R11, 1.1920928955078125e-07, R0 ;  /* 0x340000000b007823 */ /* 0x002fe40000010000 */
[----:B--2---:R-:W-:Y:S02]  /*4600*/  FFMA.FTZ R13, R20, 1.1920928955078125e-07, R13 ;  /* 0x34000000140d7823 */ /* 0x004fe4000001000d */
[C---:B---3--:R-:W-:Y:S02]  /*4610*/  FMUL R37, R36.reuse, R51 ;  /* 0x0000003324257220 */ /* 0x048fe40000400000 */
[C---:B------:R-:W-:Y:S02]  /*4620*/  FMUL R38, R36.reuse, R50 ;  /* 0x0000003224267220 */ /* 0x040fe40000400000 */
[C---:B------:R-:W-:Y:S02]  /*4630*/  FMUL R41, R36.reuse, R91 ;  /* 0x0000005b24297220 */ /* 0x040fe40000400000 */
[----:B------:R-:W-:-:S02]  /*4640*/  FMUL R42, R36, R90 ;  /* 0x0000005a242a7220 */ /* 0x000fc40000400000 */
[C---:B------:R-:W-:Y:S02]  /*4650*/  FMUL R44, R36.reuse, R111 ;  /* 0x0000006f242c7220 */ /* 0x040fe40000400000 */
[C---:B------:R-:W-:Y:S02]  /*4660*/  FMUL R45, R36.reuse, R110 ;  /* 0x0000006e242d7220 */ /* 0x040fe40000400000 */
[C---:B------:R-:W-:Y:S02]  /*4670*/  FMUL R48, R36.reuse, R55 ;  /* 0x0000003724307220 */ /* 0x040fe40000400000 */
[----:B------:R-:W-:Y:S02]  /*4680*/  FMUL R49, R36, R54 ;  /* 0x0000003624317220 */ /* 0x000fe40000400000 */
[C---:B0-----:R-:W-:Y:S01]  /*4690*/  FMUL R11, R9.reuse, R123 ;  /* 0x0000007b090b7220 */ /* 0x041fe20000400000 */
[----:B------:R-:W0:Y:S01]  /*46a0*/  MUFU.RCP R36, R47 ;  /* 0x0000002f00247308 */ /* 0x000e220000001000 */
[C---:B------:R-:W-:Y:S01]  /*46b0*/  FMUL R20, R9.reuse, R122 ;  /* 0x0000007a09147220 */ /* 0x040fe20000400000 */
[----:B------:R-:W-:Y:S01]  /*46c0*/  F2FP.PACK_AB R48, R48, R49 ;  /* 0x000000313030723e */ /* 0x000fe200000000ff */
[C---:B------:R-:W-:Y:S01]  /*46d0*/  FMUL R24, R9.reuse, R67 ;  /* 0x0000004309187220 */ /* 0x040fe20000400000 */
[----:B------:R-:W-:Y:S01]  /*46e0*/  F2FP.PACK_AB R49, R44, R45 ;  /* 0x0000002d2c31723e */ /* 0x000fe200000000ff */
[----:B------:R-:W-:-:S02]  /*46f0*/  FMUL R25, R9, R66 ;  /* 0x0000004209197220 */ /* 0x000fc40000400000 */
[C---:B------:R-:W-:Y:S02]  /*4700*/  FMUL R28, R9.reuse, R115 ;  /* 0x00000073091c7220 */ /* 0x040fe40000400000 */
[C---:B------:R-:W-:Y:S02]  /*4710*/  FMUL R29, R9.reuse, R114 ;  /* 0x00000072091d7220 */ /* 0x040fe40000400000 */
[C---:B------:R-:W-:Y:S02]  /*4720*/  FMUL R32, R9.reuse, R135 ;  /* 0x0000008709207220 */ /* 0x040fe40000400000 */
[----:B------:R-:W-:Y:S02]  /*4730*/  FMUL R35, R9, R134 ;  /* 0x0000008609237220 */ /* 0x000fe40000400000 */
[----:B------:R-:W1:Y:S01]  /*4740*/  MUFU.RCP R9, R34 ;  /* 0x0000002200097308 */ /* 0x000e620000001000 */
[----:B------:R-:W-:Y:S02]  /*4750*/  @P1 FMUL R39, R39, 0.25 ;  /* 0x3e80000027271820 */ /* 0x000fe40000400000 */
[----:B------:R-:W-:-:S02]  /*4760*/  @P1 FMUL R43, R43, 0.25 ;  /* 0x3e8000002b2b1820 */ /* 0x000fc40000400000 */
[----:B------:R-:W-:Y:S02]  /*4770*/  @P1 FMUL R89, R89, 0.25 ;  /* 0x3e80000059591820 */ /* 0x000fe40000400000 */
[----:B------:R-:W-:Y:S02]  /*4780*/  @P1 FMUL R109, R109, 0.25 ;  /* 0x3e8000006d6d1820 */ /* 0x000fe40000400000 */
[----:B------:R-:W-:Y:S02]  /*4790*/  @P1 FMUL R108, R108, 0.25 ;  /* 0x3e8000006c6c1820 */ /* 0x000fe40000400000 */
[----:B------:R-:W-:Y:S02]  /*47a0*/  @P1 FMUL R53, R53, 0.25 ;  /* 0x3e80000035351820 */ /* 0x000fe40000400000 */
[----:B------:R-:W-:Y:S02]  /*47b0*/  @P1 FMUL R52, R52, 0.25 ;  /* 0x3e80000034341820 */ /* 0x000fe40000400000 */
[----:B------:R-:W-:-:S02]  /*47c0*/  @!P2 FMUL R39, R39, 16777216 ;  /* 0x4b8000002727a820 */ /* 0x000fc40000400000 */
[----:B------:R-:W-:Y:S02]  /*47d0*/  @!P2 FMUL R43, R43, 16777216 ;  /* 0x4b8000002b2ba820 */ /* 0x000fe40000400000 */
[----:B------:R-:W-:Y:S02]  /*47e0*/  @!P3 FMUL R121, R121, 16777216 ;  /* 0x4b8000007979b820 */ /* 0x000fe40000400000 */
[----:B------:R-:W-:Y:S02]  /*47f0*/  @!P3 FMUL R120, R120, 16777216 ;  /* 0x4b8000007878b820 */ /* 0x000fe40000400000 */
[----:B------:R-:W-:Y:S01]  /*4800*/  @P1 FMUL R88, R88, 0.25 ;  /* 0x3e80000058581820 */ /* 0x000fe20000400000 */
[----:B------:R-:W-:Y:S01]  /*4810*/  ISETP.GE.U32.AND P1, PT, R59, 0x7f800000, PT ;  /* 0x7f8000003b00780c */ /* 0x000fe20003f26070 */
[----:B-----5:R-:W-:Y:S02]  /*4820*/  FFMA.FTZ R19, R22, 1.1920928955078125e-07, R19 ;  /* 0x3400000016137823 */ /* 0x020fe40000010013 */
[----:B------:R-:W-:-:S02]  /*4830*/  @!P2 FMUL R89, R89, 16777216 ;  /* 0x4b8000005959a820 */ /* 0x000fc40000400000 */
[----:B------:R-:W-:Y:S02]  /*4840*/  @!P2 FMUL R109, R109, 16777216 ;  /* 0x4b8000006d6da820 */ /* 0x000fe40000400000 */
[----:B------:R-:W-:Y:S02]  /*4850*/  @!P2 FMUL R108, R108, 16777216 ;  /* 0x4b8000006c6ca820 */ /* 0x000fe40000400000 */
[----:B------:R-:W-:Y:S02]  /*4860*/  @!P2 FMUL R53, R53, 16777216 ;  /* 0x4b8000003535a820 */ /* 0x000fe40000400000 */
[----:B------:R-:W-:Y:S02]  /*4870*/  @!P2 FMUL R52, R52, 16777216 ;  /* 0x4b8000003434a820 */ /* 0x000fe40000400000 */
[C---:B0-----:R-:W-:Y:S02]  /*4880*/  FMUL R39, R36.reuse, R39 ;  /* 0x0000002724277220 */ /* 0x041fe40000400000 */
[----:B------:R-:W-:-:S02]  /*4890*/  FMUL R40, R36, R43 ;  /* 0x0000002b24287220 */ /* 0x000fc40000400000 */
[C---:B-1----:R-:W-:Y:S02]  /*48a0*/  FMUL R22, R9.reuse, R121 ;  /* 0x0000007909167220 */ /* 0x042fe40000400000 */
[----:B------:R-:W-:Y:S01]  /*48b0*/  FMUL R23, R9, R120 ;  /* 0x0000007809177220 */ /* 0x000fe20000400000 */
[----:B------:R-:W-:Y:S01]  /*48c0*/  F2FP.PACK_AB R55, R39, R40 ;  /* 0x000000282737723e */ /* 0x000fe200000000ff */
[----:B------:R-:W-:Y:S01]  /*48d0*/  @!P2 FMUL R88, R88, 16777216 ;  /* 0x4b8000005858a820 */ /* 0x000fe20000400000 */
[----:B------:R-:W-:Y:S01]  /*48e0*/  F2FP.PACK_AB R40, R32, R35 ;  /* 0x000000232028723e */ /* 0x000fe200000000ff */
[----:B------:R-:W-:Y:S01]  /*48f0*/  FMUL R50, R36, R53 ;  /* 0x0000003524327220 */ /* 0x000fe20000400000 */
[----:B------:R-:W-:Y:S01]  /*4900*/  F2FP.PACK_AB R39, R22, R23 ;  /* 0x000000171627723e */ /* 0x000fe200000000ff */
[C---:B------:R-:W-:Y:S01]  /*4910*/  FMUL R51, R36.reuse, R52 ;  /* 0x0000003424337220 */ /* 0x040fe20000400000 */
[----:B------:R-:W-:Y:S01]  /*4920*/  MOV R22, 0x3dc6b27f ;  /* 0x3dc6b27f00167802 */ /* 0x000fe20000000f00 */
[C---:B------:R-:W-:Y:S01]  /*4930*/  FMUL R46, R36.reuse, R109 ;  /* 0x0000006d242e7220 */ /* 0x040fe20000400000 */
[----:B------:R-:W-:Y:S01]  /*4940*/  FSETP.NEU.AND P2, PT, R59, RZ, PT ;  /* 0x000000ff3b00720b */ /* 0x000fe20003f4d000 */
[----:B------:R-:W-:Y:S01]  /*4950*/  FMUL R47, R36, R108 ;  /* 0x0000006c242f7220 */ /* 0x000fe20000400000 */
[----:B------:R-:W-:Y:S01]  /*4960*/  F2FP.PACK_AB R52, R50, R51 ;  /* 0x000000333234723e */ /* 0x000fe200000000ff */
[----:B------:R-:W-:Y:S01]  /*4970*/  FMUL R43, R36, R89 ;  /* 0x00000059242b7220 */ /* 0x000fe20000400000 */
[----:B------:R-:W-:Y:S01]  /*4980*/  F2FP.PACK_AB R50, R41, R42 ;  /* 0x0000002a2932723e */ /* 0x000fe200000000ff */
[----:B------:R-:W-:Y:S01]  /*4990*/  @!P3 FMUL R65, R65, 16777216 ;  /* 0x4b8000004141b820 */ /* 0x000fe20000400000 */
        /* <DEDUP_REMOVED lines=8> */
[----:B------:R-:W-:Y:S01]  /*4a20*/  STS.128 [R56+0x80], R48 ;  /* 0x0000803038007388 */ /* 0x000fe20000000c00 */
[----:B------:R-:W-:Y:S01]  /*4a30*/  FMUL R36, R36, R88 ;  /* 0x0000005824247220 */ /* 0x000fe20000400000 */
[C---:B------:R-:W-:Y:S01]  /*4a40*/  LOP3.LUT R24, R3.reuse, 0x20, RZ, 0x3c, !PT ;  /* 0x0000002003187812 */ /* 0x040fe200078e3cff */
[----:B------:R-:W-:Y:S01]  /*4a50*/  @!P3 FMUL R132, R132, 16777216 ;  /* 0x4b8000008484b820 */ /* 0x000fe20000400000 */
[----:B------:R-:W-:Y:S01]  /*4a60*/  LOP3.LUT R28, R3, 0x40, RZ, 0x3c, !PT ;  /* 0x00000040031c7812 */ /* 0x000fe200078e3cff */
[----:B------:R-:W-:Y:S01]  /*4a70*/  FADD R15, R15, -1 ;  /* 0xbf8000000f0f7421 */ /* 0x000fe20000000000 */
[----:B------:R-:W-:Y:S01]  /*4a80*/  F2FP.PACK_AB R54, R43, R36 ;  /* 0x000000242b36723e */ /* 0x000fe200000000ff */
[----:B------:R-:W-:Y:S01]  /*4a90*/  FMUL R26, R9, R65 ;  /* 0x00000041091a7220 */ /* 0x000fe20000400000 */
[----:B------:R-:W-:Y:S01]  /*4aa0*/  F2FP.PACK_AB R43, R11, R20 ;  /* 0x000000140b2b723e */ /* 0x000fe200000000ff */
[----:B------:R-:W-:Y:S01]  /*4ab0*/  FMUL R27, R9, R64 ;  /* 0x00000040091b7220 */ /* 0x000fe20000400000 */
[----:B------:R-:W-:Y:S01]  /*4ac0*/  FSETP.NEU.AND P3, PT, R57, RZ, PT ;  /* 0x000000ff3900720b */ /* 0x000fe20003f6d000 */
[C---:B------:R-:W-:Y:S01]  /*4ad0*/  FMUL R30, R9.reuse, R113 ;  /* 0x00000071091e7220 */ /* 0x040fe20000400000 */
[----:B------:R0:W-:Y:S01]  /*4ae0*/  STS.128 [R56], R52 ;  /* 0x0000003438007388 */ /* 0x0001e20000000c00 */
[C---:B------:R-:W-:Y:S01]  /*4af0*/  FMUL R31, R9.reuse, R112 ;  /* 0x00000070091f7220 */ /* 0x040fe20000400000 */
[----:B------:R-:W-:Y:S01]  /*4b00*/  F2FP.PACK_AB R38, R26, R27 ;  /* 0x0000001b1a26723e */ /* 0x000fe200000000ff */
[C---:B------:R-:W-:Y:S01]  /*4b10*/  FMUL R34, R9.reuse, R133 ;  /* 0x0000008509227220 */ /* 0x040fe20000400000 */
[----:B------:R-:W-:Y:S01]  /*4b20*/  STS.128 [R56+0x880], R40 ;  /* 0x0008802838007388 */ /* 0x000fe20000000c00 */
[----:B------:R-:W-:Y:S01]  /*4b30*/  FMUL R9, R9, R132 ;  /* 0x0000008409097220 */ /* 0x000fe20000400000 */
[----:B------:R-:W-:Y:S01]  /*4b40*/  F2FP.PACK_AB R37, R30, R31 ;  /* 0x0000001f1e25723e */ /* 0x000fe200000000ff */
[----:B------:R-:W-:-:S02]  /*4b50*/  FADD R8, R8, -1 ;  /* 0xbf80000008087421 */ /* 0x000fc40000000000 */
[----:B------:R-:W-:Y:S01]  /*4b60*/  FADD R12, R12, -1 ;  /* 0xbf8000000c0c7421 */ /* 0x000fe20000000000 */
[----:B------:R-:W-:Y:S01]  /*4b70*/  F2FP.PACK_AB R36, R34, R9 ;  /* 0x000000092224723e */ /* 0x000fe200000000ff */
[-C--:B------:R-:W-:Y:S02]  /*4b80*/  FFMA.FTZ R20, R15, R22.reuse, -0.16845393180847167969 ;  /* 0xbe2c7f300f147423 */ /* 0x080fe40000010016 */
[----:B------:R-:W-:Y:S02]  /*4b90*/  FADD R21, R21, -1 ;  /* 0xbf80000015157421 */ /* 0x000fe40000000000 */
[-C--:B------:R-:W-:Y:S01]  /*4ba0*/  FFMA.FTZ R9, R8, R22.reuse, -0.16845393180847167969 ;  /* 0xbe2c7f3008097423 */ /* 0x080fe20000010016 */
[----:B------:R1:W-:Y:S01]  /*4bb0*/  STS.128 [R56+0x800], R36 ;  /* 0x0008002438007388 */ /* 0x0003e20000000c00 */
[----:B------:R-:W-:Y:S01]  /*4bc0*/  FFMA.FTZ R11, R12, R22, -0.16845393180847167969 ;  /* 0xbe2c7f300c0b7423 */ /* 0x000fe20000010016 */
[----:B0-----:R-:W-:Y:S01]  /*4bd0*/  MOV R53, c[0x0][0x1c8] ;  /* 0x0000720000357a02 */ /* 0x001fe20000000f00 */
[----:B------:R-:W-:-:S02]  /*4be0*/  FFMA.FTZ R20, R15, R20, 0.1716887056827545166 ;  /* 0x3e2fcf2a0f147423 */ /* 0x000fc40000010014 */
[----:B------:R-:W-:Y:S01]  /*4bf0*/  FFMA.FTZ R22, R21, R22, -0.16845393180847167969 ;  /* 0xbe2c7f3015167423 */ /* 0x000fe20000010016 */
[-C--:B------:R-:W-:Y:S01]  /*4c00*/  LEA R23, R53, R53.reuse, 0x2 ;  /* 0x0000003535177211 */ /* 0x080fe200078e10ff */
[----:B------:R-:W-:Y:S01]  /*4c10*/  FFMA.FTZ R20, R15, R20, -0.17900948226451873779 ;  /* 0xbe374e430f147423 */ /* 0x000fe20000010014 */
[----:B------:R-:W-:Y:S01]  /*4c20*/  LEA R27, R53, -R53, 0x3 ;  /* 0x80000035351b7211 */ /* 0x000fe200078e18ff */
[----:B------:R-:W-:Y:S01]  /*4c30*/  FFMA.FTZ R22, R21, R22, 0.1716887056827545166 ;  /* 0x3e2fcf2a15167423 */ /* 0x000fe20000010016 */
[C---:B------:R-:W-:Y:S01]  /*4c40*/  SHF.L.U32 R29, R53.reuse, 0x3, RZ ;  /* 0x00000003351d7819 */ /* 0x040fe200000006ff */
[C---:B------:R-:W-:Y:S01]  /*4c50*/  FFMA.FTZ R9, R8.reuse, R9, 0.1716887056827545166 ;  /* 0x3e2fcf2a08097423 */ /* 0x040fe20000010009 */
[-C--:B------:R-:W-:Y:S01]  /*4c60*/  LEA R31, R53, R53.reuse, 0x3 ;  /* 0x00000035351f7211 */ /* 0x080fe200078e18ff */
[----:B------:R-:W-:Y:S01]  /*4c70*/  FFMA.FTZ R20, R15, R20, 0.20512372255325317383 ;  /* 0x3e520bf40f147423 */ /* 0x000fe20000010014 */
[----:B------:R-:W-:Y:S01]  /*4c80*/  LEA R61, R53, -R53, 0x4 ;  /* 0x80000035353d7211 */ /* 0x000fe200078e20ff */
[----:B------:R-:W-:Y:S01]  /*4c90*/  FFMA.FTZ R22, R21, R22, -0.17900948226451873779 ;  /* 0xbe374e4315167423 */ /* 0x000fe20000010016 */
[----:B-1----:R-:W-:Y:S01]  /*4ca0*/  LOP3.LUT R36, R3, 0x60, RZ, 0x3c, !PT ;  /* 0x0000006003247812 */ /* 0x002fe200078e3cff */
[----:B------:R-:W-:Y:S01]  /*4cb0*/  FFMA.FTZ R9, R8, R9, -0.17900948226451873779 ;  /* 0xbe374e4308097423 */ /* 0x000fe20000010009 */
[C---:B------:R-:W-:Y:S01]  /*4cc0*/  SHF.L.U32 R63, R53.reuse, 0x4, RZ ;  /* 0x00000004353f7819 */ /* 0x040fe200000006ff */
[----:B------:R-:W-:Y:S01]  /*4cd0*/  FFMA.FTZ R11, R12, R11, 0.1716887056827545166 ;  /* 0x3e2fcf2a0c0b7423 */ /* 0x000fe2000001000b */
[-C--:B------:R-:W-:Y:S01]  /*4ce0*/  LEA R65, R53, R53.reuse, 0x4 ;  /* 0x0000003535417211 */ /* 0x080fe200078e20ff */
[----:B------:R-:W-:Y:S01]  /*4cf0*/  FFMA.FTZ R20, R15, R20, -0.24046532809734344482 ;  /* 0xbe763c8b0f147423 */ /* 0x000fe20000010014 */
[----:B------:R-:W-:Y:S01]  /*4d00*/  LEA R93, R53, -R53, 0x5 ;  /* 0x80000035355d7211 */ /* 0x000fe200078e28ff */
[----:B------:R-:W-:-:S02]  /*4d10*/  FFMA.FTZ R22, R21, R22, 0.20512372255325317383 ;  /* 0x3e520bf415167423 */ /* 0x000fc40000010016 */
[----:B------:R-:W-:Y:S02]  /*4d20*/  FFMA.FTZ R9, R8, R9, 0.20512372255325317383 ;  /* 0x3e520bf408097423 */ /* 0x000fe40000010009 */
[----:B------:R-:W-:Y:S02]  /*4d30*/  FFMA.FTZ R11, R12, R11, -0.17900948226451873779 ;  /* 0xbe374e430c0b7423 */ /* 0x000fe4000001000b */
[----:B------:R-:W-:Y:S02]  /*4d40*/  FFMA.FTZ R20, R15, R20, 0.28857114911079406738 ;  /* 0x3e93bf990f147423 */ /* 0x000fe40000010014 */
[----:B------:R-:W-:Y:S02]  /*4d50*/  FFMA.FTZ R22, R21, R22, -0.24046532809734344482 ;  /* 0xbe763c8b15167423 */ /* 0x000fe40000010016 */
[----:B------:R-:W-:Y:S02]  /*4d60*/  FFMA.FTZ R9, R8, R9, -0.24046532809734344482 ;  /* 0xbe763c8b08097423 */ /* 0x000fe40000010009 */
[----:B------:R-:W-:-:S02]  /*4d70*/  FFMA.FTZ R11, R12, R11, 0.20512372255325317383 ;  /* 0x3e520bf40c0b7423 */ /* 0x000fc4000001000b */
[----:B------:R-:W-:Y:S02]  /*4d80*/  FFMA.FTZ R20, R15, R20, -0.36067417263984680176 ;  /* 0xbeb8aa490f147423 */ /* 0x000fe40000010014 */
[----:B------:R-:W-:Y:S02]  /*4d90*/  FFMA.FTZ R22, R21, R22, 0.28857114911079406738 ;  /* 0x3e93bf9915167423 */ /* 0x000fe40000010016 */
[----:B------:R-:W-:Y:S02]  /*4da0*/  FFMA.FTZ R9, R8, R9, 0.28857114911079406738 ;  /* 0x3e93bf9908097423 */ /* 0x000fe40000010009 */
[----:B------:R-:W-:Y:S02]  /*4db0*/  FFMA.FTZ R11, R12, R11, -0.24046532809734344482 ;  /* 0xbe763c8b0c0b7423 */ /* 0x000fe4000001000b */
[----:B------:R-:W-:Y:S02]  /*4dc0*/  FFMA.FTZ R20, R15, R20, 0.48089820146560668945 ;  /* 0x3ef6384a0f147423 */ /* 0x000fe40000010014 */
[----:B------:R-:W-:-:S02]  /*4dd0*/  FFMA.FTZ R22, R21, R22, -0.36067417263984680176 ;  /* 0xbeb8aa4915167423 */ /* 0x000fc40000010016 */
[----:B------:R-:W-:Y:S02]  /*4de0*/  FFMA.FTZ R9, R8, R9, -0.36067417263984680176 ;  /* 0xbeb8aa4908097423 */ /* 0x000fe40000010009 */
[----:B------:R-:W-:Y:S02]  /*4df0*/  FFMA.FTZ R11, R12, R11, 0.28857114911079406738 ;  /* 0x3e93bf990c0b7423 */ /* 0x000fe4000001000b */
[----:B------:R-:W-:Y:S02]  /*4e00*/  FFMA.FTZ R20, R15, R20, -0.72134751081466674805 ;  /* 0xbf38aa3b0f147423 */ /* 0x000fe40000010014 */
[----:B------:R-:W-:Y:S02]  /*4e10*/  FFMA.FTZ R22, R21, R22, 0.48089820146560668945 ;  /* 0x3ef6384a15167423 */ /* 0x000fe40000010016 */
[----:B------:R-:W-:Y:S02]  /*4e20*/  FFMA.FTZ R9, R8, R9, 0.48089820146560668945 ;  /* 0x3ef6384a08097423 */ /* 0x000fe40000010009 */
[----:B------:R-:W-:-:S02]  /*4e30*/  FFMA.FTZ R11, R12, R11, -0.36067417263984680176 ;  /* 0xbeb8aa490c0b7423 */ /* 0x000fc4000001000b */
[----:B------:R-:W-:Y:S02]  /*4e40*/  FMUL R20, R15, R20 ;  /* 0x000000140f147220 */ /* 0x000fe40000400000 */
[----:B------:R-:W-:Y:S02]  /*4e50*/  FFMA.FTZ R22, R21, R22, -0.72134751081466674805 ;  /* 0xbf38aa3b15167423 */ /* 0x000fe40000010016 */
[----:B------:R-:W-:Y:S02]  /*4e60*/  FFMA.FTZ R9, R8, R9, -0.72134751081466674805 ;  /* 0xbf38aa3b08097423 */ /* 0x000fe40000010009 */
[----:B------:R-:W-:Y:S02]  /*4e70*/  FFMA.FTZ R11, R12, R11, 0.48089820146560668945 ;  /* 0x3ef6384a0c0b7423 */ /* 0x000fe4000001000b */
[----:B------:R-:W-:Y:S02]  /*4e80*/  FMUL R20, R15, R20 ;  /* 0x000000140f147220 */ /* 0x000fe40000400000 */
[----:B------:R-:W-:-:S02]  /*4e90*/  FMUL R22, R21, R22 ;  /* 0x0000001615167220 */ /* 0x000fc40000400000 */
[----:B------:R-:W-:Y:S02]  /*4ea0*/  FMUL R9, R8, R9 ;  /* 0x0000000908097220 */ /* 0x000fe40000400000 */
[----:B------:R-:W-:Y:S02]  /*4eb0*/  FFMA.FTZ R11, R12, R11, -0.72134751081466674805 ;  /* 0xbf38aa3b0c0b7423 */ /* 0x000fe4000001000b */
[----:B------:R-:W-:Y:S02]  /*4ec0*/  FFMA.FTZ R20, R15, 1.4426950216293334961, R20 ;  /* 0x3fb8aa3b0f147823 */ /* 0x000fe40000010014 */
[----:B------:R-:W-:Y:S02]  /*4ed0*/  FMUL R22, R21, R22 ;  /* 0x0000001615167220 */ /* 0x000fe40000400000 */
[----:B------:R-:W-:Y:S02]  /*4ee0*/  FMUL R9, R8, R9 ;  /* 0x0000000908097220 */ /* 0x000fe40000400000 */
[----:B------:R-:W-:-:S02]  /*4ef0*/  FMUL R11, R12, R11 ;  /* 0x0000000b0c0b7220 */ /* 0x000fc40000400000 */
[----:B------:R-:W-:Y:S01]  /*4f00*/  FADD R15, R13, R20 ;  /* 0x000000140d0f7221 */ /* 0x000fe20000000000 */
[----:B------:R-:W-:Y:S01]  /*4f10*/  @P4 MOV R13, 0x7f800000 ;  /* 0x7f800000000d4802 */ /* 0x000fe20000000f00 */
[----:B------:R-:W-:Y:S01]  /*4f20*/  FFMA.FTZ R22, R21, 1.4426950216293334961, R22 ;  /* 0x3fb8aa3b15167823 */ /* 0x000fe20000010016 */
[----:B------:R-:W-:Y:S01]  /*4f30*/  SHF.L.U32 R21, R53, 0x2, RZ ;  /* 0x0000000235157819 */ /* 0x000fe200000006ff */
[----:B------:R-:W-:Y:S01]  /*4f40*/  FFMA.FTZ R9, R8, 1.4426950216293334961, R9 ;  /* 0x3fb8aa3b08097823 */ /* 0x000fe20000010009 */
[----:B------:R-:W-:Y:S01]  /*4f50*/  @P0 MOV R8, 0x7f800000 ;  /* 0x7f80000000080802 */ /* 0x000fe20000000f00 */
[C---:B------:R-:W-:Y:S02]  /*4f60*/  FMUL R11, R12.reuse, R11 ;  /* 0x0000000b0c0b7220 */ /* 0x040fe40000400000 */
[----:B------:R-:W-:Y:S01]  /*4f70*/  FADD R32, R19, R22 ;  /* 0x0000001613207221 */ /* 0x000fe20000000000 */
[C---:B------:R-:W-:Y:S01]  /*4f80*/  LEA R19, R53.reuse, R53, 0x1 ;  /* 0x0000003535137211 */ /* 0x040fe200078e08ff */
[----:B------:R-:W-:Y:S01]  /*4f90*/  FFMA.FTZ R11, R12, 1.4426950216293334961, R11 ;  /* 0x3fb8aa3b0c0b7823 */ /* 0x000fe2000001000b */
[----:B------:R-:W-:Y:S01]  /*4fa0*/  @P1 MOV R12, 0x7f800000 ;  /* 0x7f800000000c1802 */ /* 0x000fe20000000f00 */
[----:B------:R-:W-:Y:S01]  /*4fb0*/  FADD R0, R0, R9 ;  /* 0x0000000900007221 */ /* 0x000fe20000000000 */
[----:B------:R-:W-:Y:S01]  /*4fc0*/  @P5 MOV R9, 0x7f800000 ;  /* 0x7f80000000095802 */ /* 0x000fe20000000f00 */
[C---:B------:R-:W-:Y:S01]  /*4fd0*/  @P4 FFMA.FTZ R32, R60.reuse, R13, +INF ;  /* 0x7f8000003c204423 */ /* 0x040fe2000001000d */
[----:B------:R-:W-:Y:S01]  /*4fe0*/  SHF.L.U32 R13, R53, 0x1, RZ ;  /* 0x00000001350d7819 */ /* 0x000fe200000006ff */
[----:B------:R-:W-:Y:S01]  /*4ff0*/  @P0 FFMA.FTZ R0, R57, R8, +INF ;  /* 0x7f80000039000423 */ /* 0x000fe20000010008 */
[----:B------:R-:W-:Y:S01]  /*5000*/  FSETP.NEU.AND P0, PT, R60, RZ, PT ;  /* 0x000000ff3c00720b */ /* 0x000fe20003f0d000 */
[----:B------:R-:W-:Y:S01]  /*5010*/  FADD R11, R18, R11 ;  /* 0x0000000b120b7221 */ /* 0x000fe20000000000 */
[----:B------:R-:W-:Y:S01]  /*5020*/  IADD3 R8, P4, R13, R6, RZ ;  /* 0x000000060d087210 */ /* 0x000fe20007f9e0ff */
[----:B------:R-:W-:Y:S01]  /*5030*/  IMAD R25, R53, 0x6, RZ ;  /* 0x0000000635197824 */ /* 0x000fe200078e02ff */
[----:B------:R-:W-:Y:S01]  /*5040*/  FSEL R32, R32, -INF , P0 ;  /* 0xff80000020207808 */ /* 0x000fe20000000000 */
[----:B------:R-:W-:Y:S01]  /*5050*/  @P1 FFMA.FTZ R11, R59, R12, +INF ;  /* 0x7f8000003b0b1423 */ /* 0x000fe2000001000c */
[C---:B------:R-:W-:Y:S01]  /*5060*/  FSETP.NEU.AND P1, PT, R58.reuse, RZ, PT ;  /* 0x000000ff3a00720b */ /* 0x040fe20003f2d000 */
[----:B------:R-:W-:Y:S01]  /*5070*/  @P5 FFMA.FTZ R15, R58, R9, +INF ;  /* 0x7f8000003a0f5423 */ /* 0x000fe20000010009 */
[CC--:B------:R-:W-:Y:S01]  /*5080*/  LEA R12, P5, R53.reuse, R6.reuse, 0x2 ;  /* 0x00000006350c7211 */ /* 0x0c0fe200078a10ff */
[C---:B------:R-:W-:Y:S01]  /*5090*/  IMAD R37, R53.reuse, 0xa, RZ ;  /* 0x0000000a35257824 */ /* 0x040fe200078e02ff */
[CC--:B------:R-:W-:Y:S01]  /*50a0*/  LEA.HI.X.SX32 R9, R53.reuse, R7.reuse, 0x1, P4 ;  /* 0x0000000735097211 */ /* 0x0c0fe200020f0eff */
[----:B------:R-:W-:Y:S01]  /*50b0*/  IMAD R55, R53, 0xc, RZ ;  /* 0x0000000c35377824 */ /* 0x000fe200078e02ff */
[-C--:B------:R-:W-:Y:S01]  /*50c0*/  IADD3 R18, P6, R25, R6.reuse, RZ ;  /* 0x0000000619127210 */ /* 0x080fe20007fde0ff */
[C---:B------:R-:W-:Y:S01]  /*50d0*/  IMAD R59, R53.reuse, 0xe, RZ ;  /* 0x0000000e353b7824 */ /* 0x040fe200078e02ff */
[CC--:B------:R-:W-:Y:S01]  /*50e0*/  LEA R34, P4, R53.reuse, R6.reuse, 0x3 ;  /* 0x0000000635227211 */ /* 0x0c0fe200078818ff */
[----:B------:R-:W-:Y:S01]  /*50f0*/  IMAD R67, R53, 0x12, RZ ;  /* 0x0000001235437824 */ /* 0x000fe200078e02ff */
[-C--:B------:R-:W-:Y:S01]  /*5100*/  LEA.HI.X.SX32 R13, R13, R7.reuse, 0x1, P5 ;  /* 0x000000070d0d7211 */ /* 0x080fe200028f0eff */
        /* <DEDUP_REMOVED lines=10> */
[----:B------:R-:W-:Y:S01]  /*51b0*/  IMAD R83, R53, 0x1a, RZ ;  /* 0x0000001a35537824 */ /* 0x000fe200078e02ff */
[-C--:B------:R-:W-:Y:S01]  /*51c0*/  LEA.HI.X.SX32 R41, R23, R7.reuse, 0x1, P5 ;  /* 0x0000000717297211 */ /* 0x080fe200028f0eff */
[----:B------:R-:W-:Y:S01]  /*51d0*/  BAR.SYNC.DEFER_BLOCKING 0x0 ;  /* 0x0000000000007b1d */ /* 0x000fe20000010000 */
[CC--:B------:R-:W-:Y:S01]  /*51e0*/  LEA R46, P5, R53.reuse, R6.reuse, 0x4 ;  /* 0x00000006352e7211 */ /* 0x0c0fe200078a20ff */
        /* <DEDUP_REMOVED lines=16> */
[C---:B------:R-:W-:Y:S01]  /*52f0*/  IMAD R103, R53.reuse, 0x2a, RZ ;  /* 0x0000002a35677824 */ /* 0x040fe200078e02ff */
[CC--:B------:R-:W-:Y:S01]  /*5300*/  LEA R62, P4, R53.reuse, R6.reuse, 0x5 ;  /* 0x00000006353e7211 */ /* 0x0c0fe200078828ff */
[----:B------:R-:W-:Y:S01]  /*5310*/  IMAD R105, R53, 0x2c, RZ ;  /* 0x0000002c35697824 */ /* 0x000fe200078e02ff */
[-C--:B------:R-:W-:Y:S01]  /*5320*/  IADD3 R54, P6, R79, R6.reuse, RZ ;  /* 0x000000064f367210 */ /* 0x080fe20007fde0ff */
[----:B------:R-:W-:Y:S01]  /*5330*/  IMAD R77, R53, 0x17, RZ ;  /* 0x00000017354d7824 */ /* 0x000fe200078e02ff */
[-C--:B------:R-:W-:Y:S01]  /*5340*/  LEA.HI.X.SX32 R63, R63, R7.reuse, 0x1, P4 ;  /* 0x000000073f3f7211 */ /* 0x080fe200020f0eff */
[----:B------:R-:W0:Y:S01]  /*5350*/  LDS.128 R20, [R3] ;  /* 0x0000000003147984 */ /* 0x000e220000000c00 */
[----:B------:R-:W-:Y:S01]  /*5360*/  IMAD R107, R53, 0x2e, RZ ;  /* 0x0000002e356b7824 */ /* 0x000fe200078e02ff */
[-C--:B------:R-:W-:Y:S01]  /*5370*/  LEA.HI.X.SX32 R55, R55, R7.reuse, 0x1, P6 ;  /* 0x0000000737377211 */ /* 0x080fe200030f0eff */
[C---:B------:R-:W-:Y:S01]  /*5380*/  IMAD R109, R53.reuse, 0x30, RZ ;  /* 0x00000030356d7824 */ /* 0x040fe200078e02ff */
[----:B------:R-:W1:Y:S01]  /*5390*/  LDS.128 R24, [R24] ;  /* 0x0000000018187984 */ /* 0x000e620000000c00 */
[----:B------:R-:W-:Y:S01]  /*53a0*/  IMAD R81, R53, 0x19, RZ ;  /* 0x0000001935517824 */ /* 0x000fe200078e02ff */
[-C--:B------:R-:W-:Y:S01]  /*53b0*/  IADD3 R58, P6, R87, R6.reuse, RZ ;  /* 0x00000006573a7210 */ /* 0x080fe20007fde0ff */
[C---:B------:R-:W-:Y:S01]  /*53c0*/  IMAD R111, R53.reuse, 0x32, RZ ;  /* 0x00000032356f7824 */ /* 0x040fe200078e02ff */
[----:B------:R-:W2:Y:S01]  /*53d0*/  LDS.128 R28, [R28] ;  /* 0x000000001c1c7984 */ /* 0x000ea20000000c00 */
        /* <DEDUP_REMOVED lines=13> */
[----:B------:R-:W-:Y:S01]  /*54b0*/  IADD3 R74, P4, R105, R6, RZ ;  /* 0x00000006694a7210 */ /* 0x000fe20007f9e0ff */
[----:B------:R-:W-:Y:S01]  /*54c0*/  IMAD R123, R53, 0x3e, RZ ;  /* 0x0000003e357b7824 */ /* 0x000fe200078e02ff */
[----:B------:R-:W-:-:S02]  /*54d0*/  LEA.HI.X.SX32 R53, R39, R7, 0x1, P5 ;  /* 0x0000000727357211 */ /* 0x000fc400028f0eff */
[----:B------:R-:W3:Y:S01]  /*54e0*/  LDS.128 R36, [R36] ;  /* 0x0000000024247984 */ /* 0x000ee20000000c00 */
[-C--:B------:R-:W-:Y:S02]  /*54f0*/  IADD3 R56, P5, R83, R6.reuse, RZ ;  /* 0x0000000653387210 */ /* 0x080fe40007fbe0ff */
[-C--:B------:R-:W-:Y:S02]  /*5500*/  LEA.HI.X.SX32 R71, R71, R7.reuse, 0x1, P6 ;  /* 0x0000000747477211 */ /* 0x080fe400030f0eff */
[-C--:B------:R-:W-:Y:S02]  /*5510*/  LEA.HI.X.SX32 R57, R57, R7.reuse, 0x1, P5 ;  /* 0x0000000739397211 */ /* 0x080fe400028f0eff */
[----:B------:R-:W-:Y:S02]  /*5520*/  IADD3 R60, P5, R91, R6, RZ ;  /* 0x000000065b3c7210 */ /* 0x000fe40007fbe0ff */
[-C--:B------:R-:W-:Y:S02]  /*5530*/  LEA.HI.X.SX32 R75, R75, R7.reuse, 0x1, P4 ;  /* 0x000000074b4b7211 */ /* 0x080fe400020f0eff */
[----:B------:R-:W-:-:S02]  /*5540*/  LEA.HI.X.SX32 R61, R61, R7, 0x1, P5 ;  /* 0x000000073d3d7211 */ /* 0x000fc400028f0eff */
[-C--:B------:R-:W-:Y:S01]  /*5550*/  IADD3 R66, P5, R97, R6.reuse, RZ ;  /* 0x0000000661427210 */ /* 0x080fe20007fbe0ff */
[----:B0-----:R-:W-:Y:S01]  /*5560*/  STG.E.U16 [R6.64], R20 ;  /* 0x0000001406007986 */ /* 0x001fe2000c101504 */
[-C--:B------:R-:W-:Y:S02]  /*5570*/  IADD3 R76, P6, R107, R6.reuse, RZ ;  /* 0x000000066b4c7210 */ /* 0x080fe40007fde0ff */
[-C--:B------:R-:W-:Y:S02]  /*5580*/  LEA.HI.X.SX32 R67, R67, R7.reuse, 0x1, P5 ;  /* 0x0000000743437211 */ /* 0x080fe400028f0eff */
[-C--:B------:R-:W-:Y:S02]  /*5590*/  IADD3 R72, P5, R103, R6.reuse, RZ ;  /* 0x0000000667487210 */ /* 0x080fe40007fbe0ff */
[----:B------:R-:W-:Y:S02]  /*55a0*/  IADD3 R80, P4, R111, R6, RZ ;  /* 0x000000066f507210 */ /* 0x000fe40007f9e0ff */
[----:B------:R-:W-:-:S02]  /*55b0*/  LEA.HI.X.SX32 R73, R73, R7, 0x1, P5 ;  /* 0x0000000749497211 */ /* 0x000fc400028f0eff */
[-C--:B------:R-:W-:Y:S02]  /*55c0*/  IADD3 R78, P5, R109, R6.reuse, RZ ;  /* 0x000000066d4e7210 */ /* 0x080fe40007fbe0ff */
[-C--:B------:R-:W-:Y:S02]  /*55d0*/  LEA.HI.X.SX32 R77, R77, R7.reuse, 0x1, P6 ;  /* 0x000000074d4d7211 */ /* 0x080fe400030f0eff */
[-C--:B------:R-:W-:Y:S02]  /*55e0*/  LEA.HI.X.SX32 R79, R79, R7.reuse, 0x1, P5 ;  /* 0x000000074f4f7211 */ /* 0x080fe400028f0eff */
[----:B------:R-:W-:Y:S02]  /*55f0*/  LEA.HI.X.SX32 R81, R81, R7, 0x1, P4 ;  /* 0x0000000751517211 */ /* 0x000fe400020f0eff */
[-C--:B------:R-:W-:Y:S02]  /*5600*/  IADD3 R82, P6, R113, R6.reuse, RZ ;  /* 0x0000000671527210 */ /* 0x080fe40007fde0ff */
[----:B------:R-:W-:-:S02]  /*5610*/  IADD3 R84, P5, R115, R6, RZ ;  /* 0x0000000673547210 */ /* 0x000fc40007fbe0ff */
[-C--:B------:R-:W-:Y:S02]  /*5620*/  IADD3 R86, P4, R117, R6.reuse, RZ ;  /* 0x0000000675567210 */ /* 0x080fe40007f9e0ff */
[----:B------:R-:W-:Y:S02]  /*5630*/  PRMT R3, R20, 0x7632, R3 ;  /* 0x0000763214037816 */ /* 0x000fe40000000003 */
[-C--:B------:R-:W-:Y:S02]  /*5640*/  LEA.HI.X.SX32 R83, R83, R7.reuse, 0x1, P6 ;  /* 0x0000000753537211 */ /* 0x080fe400030f0eff */
[-C--:B------:R-:W-:Y:S01]  /*5650*/  LEA.HI.X.SX32 R85, R85, R7.reuse, 0x1, P5 ;  /* 0x0000000755557211 */ /* 0x080fe200028f0eff */
[----:B------:R0:W-:Y:S01]  /*5660*/  STG.E.U16 [R8.64], R3 ;  /* 0x0000000308007986 */ /* 0x0001e2000c101504 */
[----:B------:R-:W-:Y:S02]  /*5670*/  LEA.HI.X.SX32 R87, R87, R7, 0x1, P4 ;  /* 0x0000000757577211 */ /* 0x000fe400020f0eff */
[-C--:B------:R-:W-:Y:S01]  /*5680*/  IADD3 R88, P6, R119, R6.reuse, RZ ;  /* 0x0000000677587210 */ /* 0x080fe20007fde0ff */
[----:B-1----:R3:W-:Y:S01]  /*5690*/  STG.E.U16 [R12.64], R24 ;  /* 0x000000180c007986 */ /* 0x0027e2000c101504 */
[----:B------:R-:W-:-:S02]  /*56a0*/  IADD3 R90, P5, R121, R6, RZ ;  /* 0x00000006795a7210 */ /* 0x000fc40007fbe0ff */
[----:B------:R-:W-:Y:S02]  /*56b0*/  IADD3 R92, P4, R123, R6, RZ ;  /* 0x000000067b5c7210 */ /* 0x000fe40007f9e0ff */
[-C--:B------:R-:W-:Y:S02]  /*56c0*/  LEA.HI.X.SX32 R89, R89, R7.reuse, 0x1, P6 ;  /* 0x0000000759597211 */ /* 0x080fe400030f0eff */
[-C--:B------:R-:W-:Y:S02]  /*56d0*/  LEA.HI.X.SX32 R91, R91, R7.reuse, 0x1, P5 ;  /* 0x000000075b5b7211 */ /* 0x080fe400028f0eff */
[----:B0-----:R-:W-:Y:S02]  /*56e0*/  PRMT R9, R24, 0x7632, R9 ;  /* 0x0000763218097816 */ /* 0x001fe40000000009 */
[----:B------:R-:W-:Y:S02]  /*56f0*/  LEA.HI.X.SX32 R93, R93, R7, 0x1, P4 ;  /* 0x000000075d5d7211 */ /* 0x000fe400020f0eff */
[----:B--2---:R-:W-:Y:S01]  /*5700*/  PRMT R7, R28, 0x7632, R7 ;  /* 0x000076321c077816 */ /* 0x004fe20000000007 */
[----:B------:R0:W-:Y:S01]  /*5710*/  STG.E.U16 [R18.64], R9 ;  /* 0x0000000912007986 */ /* 0x0001e2000c101504 */
[----:B---3--:R-:W-:-:S02]  /*5720*/  PRMT R13, R36, 0x7632, R13 ;  /* 0x00007632240d7816 */ /* 0x008fc4000000000d */
[----:B------:R-:W-:Y:S01]  /*5730*/  PRMT R3, R25, 0x7632, R3 ;  /* 0x0000763219037816 */ /* 0x000fe20000000003 */
[----:B------:R1:W-:Y:S01]  /*5740*/  STG.E.U16 [R34.64], R28 ;  /* 0x0000001c22007986 */ /* 0x0003e2000c101504 */
[----:B------:R-:W-:Y:S02]  /*5750*/  PRMT R6, R29, 0x7632, R6 ;  /* 0x000076321d067816 */ /* 0x000fe40000000006 */
[----:B------:R-:W-:Y:S01]  /*5760*/  PRMT R8, R22, 0x7632, R8 ;  /* 0x0000763216087816 */ /* 0x000fe20000000008 */
[----:B------:R2:W-:Y:S01]  /*5770*/  STG.E.U16 [R40.64], R7 ;  /* 0x0000000728007986 */ /* 0x0005e2000c101504 */
[----:B------:R-:W-:Y:S02]  /*5780*/  FSEL R11, R11, -INF , P2 ;  /* 0xff8000000b0b7808 */ /* 0x000fe40001000000 */
[----:B0-----:R-:W-:Y:S01]  /*5790*/  PRMT R19, R21, 0x7632, R19 ;  /* 0x0000763215137816 */ /* 0x001fe20000000013 */
[----:B------:R0:W-:Y:S01]  /*57a0*/  STG.E.U16 [R42.64], R36 ;  /* 0x000000242a007986 */ /* 0x0001e2000c101504 */
[----:B------:R-:W-:Y:S01]  /*57b0*/  IMAD.HI R9, R4, 0x4, RZ ;  /* 0x0000000404097827 */ /* 0x000fe200078e02ff */
[----:B-1----:R-:W-:-:S02]  /*57c0*/  PRMT R34, R26, 0x7632, R34 ;  /* 0x000076321a227816 */ /* 0x002fc40000000022 */
[----:B------:R1:W-:Y:S01]  /*57d0*/  STG.E.U16 [R44.64], R13 ;  /* 0x0000000d2c007986 */ /* 0x0003e2000c101504 */
[----:B--2---:R-:W-:-:S03]  /*57e0*/  PRMT R7, R37, 0x7632, R7 ;  /* 0x0000763225077816 */ /* 0x004fc60000000007 */
[----:B------:R2:W-:Y:S01]  /*57f0*/  STG.E.U16 [R46.64], R21 ;  /* 0x000000152e007986 */ /* 0x0005e2000c101504 */
[----:B------:R-:W-:-:S03]  /*5800*/  PRMT R40, R23, 0x7632, R40 ;  /* 0x0000763217287816 */ /* 0x000fc60000000028 */
[----:B------:R-:W-:Y:S01]  /*5810*/  STG.E.U16 [R48.64], R19 ;  /* 0x0000001330007986 */ /* 0x000fe2000c101504 */
[----:B0-----:R-:W-:Y:S02]  /*5820*/  PRMT R36, R30, 0x7632, R36 ;  /* 0x000076321e247816 */ /* 0x001fe40000000024 */
[----:B------:R-:W-:Y:S01]  /*5830*/  PRMT R42, R27, 0x7632, R42 ;  /* 0x000076321b2a7816 */ /* 0x000fe2000000002a */
[----:B------:R-:W-:Y:S01]  /*5840*/  STG.E.U16 [R50.64], R25 ;  /* 0x0000001932007986 */ /* 0x000fe2000c101504 */
[----:B-1----:R-:W-:-:S03]  /*5850*/  PRMT R44, R31, 0x7632, R44 ;  /* 0x000076321f2c7816 */ /* 0x002fc6000000002c */
[----:B------:R0:W-:Y:S01]  /*5860*/  STG.E.U16 [R52.64], R3 ;  /* 0x0000000334007986 */ /* 0x0001e2000c101504 */
[----:B--2---:R-:W-:-:S03]  /*5870*/  PRMT R46, R39, 0x7632, R46 ;  /* 0x00007632272e7816 */ /* 0x004fc6000000002e */
[----:B------:R-:W-:Y:S04]  /*5880*/  STG.E.U16 [R54.64], R29 ;  /* 0x0000001d36007986 */ /* 0x000fe8000c101504 */
[----:B------:R1:W-:Y:S04]  /*5890*/  STG.E.U16 [R56.64], R6 ;  /* 0x0000000638007986 */ /* 0x0003e8000c101504 */
[----:B------:R-:W-:Y:S01]  /*58a0*/  STG.E.U16 [R58.64], R37 ;  /* 0x000000253a007986 */ /* 0x000fe2000c101504 */
[----:B0-----:R-:W-:Y:S02]  /*58b0*/  FSEL R3, R0, -INF , P3 ;  /* 0xff80000000037808 */ /* 0x001fe40001800000 */
[----:B------:R-:W-:Y:S01]  /*58c0*/  FSEL R0, R15, -INF , P1 ;  /* 0xff8000000f007808 */ /* 0x000fe20000800000 */
[----:B------:R0:W-:Y:S01]  /*58d0*/  STG.E.U16 [R60.64], R7 ;  /* 0x000000073c007986 */ /* 0x0001e2000c101504 */
[----:B------:R-:W-:-:S02]  /*58e0*/  FFMA R15, R11, 0.69314718246459960938, R16 ;  /* 0x3f3172180b0f7823 */ /* 0x000fc40000000010 */
[----:B------:R-:W-:Y:S01]  /*58f0*/  FFMA R14, R3, 0.69314718246459960938, R14 ;  /* 0x3f317218030e7823 */ /* 0x000fe2000000000e */
[----:B------:R-:W-:Y:S01]  /*5900*/  STG.E.U16 [R62.64], R22 ;  /* 0x000000163e007986 */ /* 0x000fe2000c101504 */
[----:B-1----:R-:W-:Y:S02]  /*5910*/  PRMT R6, R38, 0x7632, R6 ;  /* 0x0000763226067816 */ /* 0x002fe40000000006 */
[----:B------:R-:W-:Y:S01]  /*5920*/  SHF.L.U32 R3, R2, 0x2, RZ ;  /* 0x0000000202037819 */ /* 0x000fe200000006ff */
[----:B------:R1:W-:Y:S04]  /*5930*/  STG.E.U16 [R64.64], R8 ;  /* 0x0000000840007986 */ /* 0x0003e8000c101504 */
[----:B------:R-:W-:Y:S01]  /*5940*/  STG.E.U16 [R66.64], R26 ;  /* 0x0000001a42007986 */ /* 0x000fe2000c101504 */
[----:B0-----:R-:W-:-:S03]  /*5950*/  FFMA R7, R32, 0.69314718246459960938, R33 ;  /* 0x3f31721820077823 */ /* 0x001fc60000000021 */
[----:B------:R-:W-:Y:S04]  /*5960*/  STG.E.U16 [R68.64], R34 ;  /* 0x0000002244007986 */ /* 0x000fe8000c101504 */
[----:B------:R-:W-:Y:S01]  /*5970*/  STG.E.U16 [R70.64], R30 ;  /* 0x0000001e46007986 */ /* 0x000fe2000c101504 */
[----:B-1----:R-:W-:-:S03]  /*5980*/  SHF.L.U32 R8, R4, 0x2, RZ ;  /* 0x0000000204087819 */ /* 0x002fc600000006ff */
[----:B------:R-:W-:Y:S04]  /*5990*/  STG.E.U16 [R72.64], R36 ;  /* 0x0000002448007986 */ /* 0x000fe8000c101504 */
[----:B------:R-:W-:Y:S04]  /*59a0*/  STG.E.U16 [R74.64], R38 ;  /* 0x000000264a007986 */ /* 0x000fe8000c101504 */
[----:B------:R0:W-:Y:S04]  /*59b0*/  STG.E.U16 [R76.64], R6 ;  /* 0x000000064c007986 */ /* 0x0001e8000c101504 */
[----:B------:R-:W-:Y:S04]  /*59c0*/  STG.E.U16 [R78.64], R23 ;  /* 0x000000174e007986 */ /* 0x000fe8000c101504 */
[----:B------:R-:W-:Y:S04]  /*59d0*/  STG.E.U16 [R80.64], R40 ;  /* 0x0000002850007986 */ /* 0x000fe8000c101504 */
[----:B------:R-:W-:Y:S01]  /*59e0*/  STG.E.U16 [R82.64], R27 ;  /* 0x0000001b52007986 */ /* 0x000fe2000c101504 */
[----:B0-----:R-:W-:-:S02]  /*59f0*/  FFMA R6, R0, 0.69314718246459960938, R17 ;  /* 0x3f31721800067823 */ /* 0x001fc40000000011 */
[----:B------:R-:W-:Y:S01]  /*5a00*/  IMAD.HI R0, R2, 0x4, RZ ;  /* 0x0000000402007827 */ /* 0x000fe200078e02ff */
[----:B------:R-:W-:Y:S01]  /*5a10*/  STG.E.U16 [R84.64], R42 ;  /* 0x0000002a54007986 */ /* 0x000fe2000c101504 */
[----:B------:R-:W-:-:S03]  /*5a20*/  IADD3 R2, P0, P1, R8, c[0x0][0x180], R3 ;  /* 0x0000600008027a10 */ /* 0x000fc6000791e003 */
[----:B------:R-:W-:Y:S01]  /*5a30*/  STG.E.U16 [R86.64], R31 ;  /* 0x0000001f56007986 */ /* 0x000fe2000c101504 */
[----:B------:R-:W-:-:S03]  /*5a40*/  IADD3.X R3, R9, c[0x0][0x184], R0, P0, P1 ;  /* 0x0000610009037a10 */ /* 0x000fc600007e2400 */
[----:B------:R-:W-:Y:S04]  /*5a50*/  STG.E.U16 [R88.64], R44 ;  /* 0x0000002c58007986 */ /* 0x000fe8000c101504 */
[----:B------:R-:W-:Y:S04]  /*5a60*/  STG.E.U16 [R90.64], R39 ;  /* 0x000000275a007986 */ /* 0x000fe8000c101504 */
[----:B------:R-:W-:Y:S04]  /*5a70*/  STG.E.U16 [R92.64], R46 ;  /* 0x0000002e5c007986 */ /* 0x000fe8000c101504 */
[----:B------:R-:W-:Y:S06]  /*5a80*/  BAR.SYNC.DEFER_BLOCKING 0x0 ;  /* 0x0000000000007b1d */ /* 0x000fec0000010000 */
[----:B------:R-:W-:Y:S04]  /*5a90*/  STS.64 [R10], R14 ;  /* 0x0000000e0a007388 */ /* 0x000fe80000000a00 */
[----:B------:R-:W-:Y:S04]  /*5aa0*/  STS.64 [R10+0x200], R6 ;  /* 0x000200060a007388 */ /* 0x000fe80000000a00 */
[----:B------:R-:W-:Y:S06]  /*5ab0*/  BAR.SYNC.DEFER_BLOCKING 0x0 ;  /* 0x0000000000007b1d */ /* 0x000fec0000010000 */
[----:B------:R-:W0:Y:S04]  /*5ac0*/  LDS R5, [R5] ;  /* 0x0000000005057984 */ /* 0x000e280000000800 */
[----:B0-----:R-:W-:Y:S01]  /*5ad0*/  STG.E [R2.64], R5 ;  /* 0x0000000502007986 */ /* 0x001fe2000c101904 */
[----:B------:R-:W-:Y:S05]  /*5ae0*/  EXIT ;  /* 0x000000000000794d */ /* 0x000fea0003800000 */
.L_x_2:
[----:B------:R-:W-:-:S00]  /*5af0*/  BRA `(.L_x_2) ;  /* 0xfffffff000007947 */ /* 0x000fc0000383ffff */
[----:B------:R-:W-:-:S00]  /*5b00*/  NOP ;  /* 0x0000000000007918 */ /* 0x000fc00000000000 */
[----:B------:R-:W-:-:S00]  /*5b10*/  NOP ;  /* 0x0000000000007918 */ /* 0x000fc00000000000 */
[----:B------:R-:W-:-:S00]  /*5b20*/  NOP ;  /* 0x0000000000007918 */ /* 0x000fc00000000000 */
[----:B------:R-:W-:-:S00]  /*5b30*/  NOP ;  /* 0x0000000000007918 */ /* 0x000fc00000000000 */
[----:B------:R-:W-:-:S00]  /*5b40*/  NOP ;  /* 0x0000000000007918 */ /* 0x000fc00000000000 */
[----:B------:R-:W-:-:S00]  /*5b50*/  NOP ;  /* 0x0000000000007918 */ /* 0x000fc00000000000 */
[----:B------:R-:W-:-:S00]  /*5b60*/  NOP ;  /* 0x0000000000007918 */ /* 0x000fc00000000000 */
[----:B------:R-:W-:-:S00]  /*5b70*/  NOP ;  /* 0x0000000000007918 */ /* 0x000fc00000000000 */
.L_x_3:


//--------------------- .nv.global.init           --------------------------
	.section	.nv.global.init,"aw",@progbits
.nv.global.init:
	.type		_$_str,@object
	.size		_$_str,(.L_0 - _$_str)
_$_str:
        /*0000*/ 	.byte	0x5f, 0x5f, 0x43, 0x55, 0x44, 0x41, 0x5f, 0x46, 0x54, 0x5a, 0x00
.L_0:


//--------------------- .nv.shared.attn_fwd       --------------------------
	.section	.nv.shared.attn_fwd,"aw",@nobits
	.sectionflags	@""
	.align	16
